//
// Generated by NVIDIA NVVM Compiler
//
// Compiler Build ID: CL-36424714
// Cuda compilation tools, release 13.0, V13.0.88
// Based on NVVM 20.0.0
//

.version 9.0
.target sm_100
.address_size 64

	// .globl	_Z16dev_getDistancesPdS_iS_
.extern .func  (.param .b64 func_retval0) malloc
(
	.param .b64 malloc_param_0
)
;
.extern .func free
(
	.param .b64 free_param_0
)
;

.visible .entry _Z16dev_getDistancesPdS_iS_(
	.param .u64 .ptr .align 1 _Z16dev_getDistancesPdS_iS__param_0,
	.param .u64 .ptr .align 1 _Z16dev_getDistancesPdS_iS__param_1,
	.param .u32 _Z16dev_getDistancesPdS_iS__param_2,
	.param .u64 .ptr .align 1 _Z16dev_getDistancesPdS_iS__param_3
)
{
	.reg .pred 	%p<10>;
	.reg .b32 	%r<25>;
	.reg .b64 	%rd<44>;
	.reg .b64 	%fd<142>;

	ld.param.u64 	%rd17, [_Z16dev_getDistancesPdS_iS__param_0];
	ld.param.u64 	%rd18, [_Z16dev_getDistancesPdS_iS__param_1];
	ld.param.u32 	%r17, [_Z16dev_getDistancesPdS_iS__param_2];
	ld.param.u64 	%rd16, [_Z16dev_getDistancesPdS_iS__param_3];
	cvta.to.global.u64 	%rd1, %rd18;
	cvta.to.global.u64 	%rd2, %rd17;
	mov.u32 	%r1, %ctaid.x;
	mul.lo.s32 	%r18, %r17, %r1;
	cvt.s64.s32 	%rd3, %r18;
	setp.lt.s32 	%p1, %r17, 1;
	mov.f64 	%fd141, 0d0000000000000000;
	@%p1 bra 	$L__BB0_13;
	and.b32  	%r2, %r17, 15;
	setp.lt.u32 	%p2, %r17, 16;
	mov.f64 	%fd141, 0d0000000000000000;
	mov.b32 	%r22, 0;
	@%p2 bra 	$L__BB0_4;
	and.b32  	%r22, %r17, 2147483632;
	neg.s32 	%r20, %r22;
	add.s64 	%rd41, %rd2, 64;
	shl.b64 	%rd19, %rd3, 3;
	add.s64 	%rd20, %rd19, %rd1;
	add.s64 	%rd40, %rd20, 64;
	mov.f64 	%fd141, 0d0000000000000000;
$L__BB0_3:
	.pragma "nounroll";
	ld.global.f64 	%fd18, [%rd41+-64];
	ld.global.f64 	%fd19, [%rd40+-64];
	sub.f64 	%fd20, %fd18, %fd19;
	fma.rn.f64 	%fd21, %fd20, %fd20, %fd141;
	ld.global.f64 	%fd22, [%rd41+-56];
	ld.global.f64 	%fd23, [%rd40+-56];
	sub.f64 	%fd24, %fd22, %fd23;
	fma.rn.f64 	%fd25, %fd24, %fd24, %fd21;
	ld.global.f64 	%fd26, [%rd41+-48];
	ld.global.f64 	%fd27, [%rd40+-48];
	sub.f64 	%fd28, %fd26, %fd27;
	fma.rn.f64 	%fd29, %fd28, %fd28, %fd25;
	ld.global.f64 	%fd30, [%rd41+-40];
	ld.global.f64 	%fd31, [%rd40+-40];
	sub.f64 	%fd32, %fd30, %fd31;
	fma.rn.f64 	%fd33, %fd32, %fd32, %fd29;
	ld.global.f64 	%fd34, [%rd41+-32];
	ld.global.f64 	%fd35, [%rd40+-32];
	sub.f64 	%fd36, %fd34, %fd35;
	fma.rn.f64 	%fd37, %fd36, %fd36, %fd33;
	ld.global.f64 	%fd38, [%rd41+-24];
	ld.global.f64 	%fd39, [%rd40+-24];
	sub.f64 	%fd40, %fd38, %fd39;
	fma.rn.f64 	%fd41, %fd40, %fd40, %fd37;
	ld.global.f64 	%fd42, [%rd41+-16];
	ld.global.f64 	%fd43, [%rd40+-16];
	sub.f64 	%fd44, %fd42, %fd43;
	fma.rn.f64 	%fd45, %fd44, %fd44, %fd41;
	ld.global.f64 	%fd46, [%rd41+-8];
	ld.global.f64 	%fd47, [%rd40+-8];
	sub.f64 	%fd48, %fd46, %fd47;
	fma.rn.f64 	%fd49, %fd48, %fd48, %fd45;
	ld.global.f64 	%fd50, [%rd41];
	ld.global.f64 	%fd51, [%rd40];
	sub.f64 	%fd52, %fd50, %fd51;
	fma.rn.f64 	%fd53, %fd52, %fd52, %fd49;
	ld.global.f64 	%fd54, [%rd41+8];
	ld.global.f64 	%fd55, [%rd40+8];
	sub.f64 	%fd56, %fd54, %fd55;
	fma.rn.f64 	%fd57, %fd56, %fd56, %fd53;
	ld.global.f64 	%fd58, [%rd41+16];
	ld.global.f64 	%fd59, [%rd40+16];
	sub.f64 	%fd60, %fd58, %fd59;
	fma.rn.f64 	%fd61, %fd60, %fd60, %fd57;
	ld.global.f64 	%fd62, [%rd41+24];
	ld.global.f64 	%fd63, [%rd40+24];
	sub.f64 	%fd64, %fd62, %fd63;
	fma.rn.f64 	%fd65, %fd64, %fd64, %fd61;
	ld.global.f64 	%fd66, [%rd41+32];
	ld.global.f64 	%fd67, [%rd40+32];
	sub.f64 	%fd68, %fd66, %fd67;
	fma.rn.f64 	%fd69, %fd68, %fd68, %fd65;
	ld.global.f64 	%fd70, [%rd41+40];
	ld.global.f64 	%fd71, [%rd40+40];
	sub.f64 	%fd72, %fd70, %fd71;
	fma.rn.f64 	%fd73, %fd72, %fd72, %fd69;
	ld.global.f64 	%fd74, [%rd41+48];
	ld.global.f64 	%fd75, [%rd40+48];
	sub.f64 	%fd76, %fd74, %fd75;
	fma.rn.f64 	%fd77, %fd76, %fd76, %fd73;
	ld.global.f64 	%fd78, [%rd41+56];
	ld.global.f64 	%fd79, [%rd40+56];
	sub.f64 	%fd80, %fd78, %fd79;
	fma.rn.f64 	%fd141, %fd80, %fd80, %fd77;
	add.s32 	%r20, %r20, 16;
	add.s64 	%rd41, %rd41, 128;
	add.s64 	%rd40, %rd40, 128;
	setp.ne.s32 	%p3, %r20, 0;
	@%p3 bra 	$L__BB0_3;
$L__BB0_4:
	setp.eq.s32 	%p4, %r2, 0;
	@%p4 bra 	$L__BB0_13;
	and.b32  	%r8, %r17, 7;
	setp.lt.u32 	%p5, %r2, 8;
	@%p5 bra 	$L__BB0_7;
	cvt.u64.u32 	%rd21, %r22;
	mul.wide.u32 	%rd22, %r22, 8;
	add.s64 	%rd23, %rd2, %rd22;
	ld.global.f64 	%fd82, [%rd23];
	add.s64 	%rd24, %rd21, %rd3;
	shl.b64 	%rd25, %rd24, 3;
	add.s64 	%rd26, %rd1, %rd25;
	ld.global.f64 	%fd83, [%rd26];
	sub.f64 	%fd84, %fd82, %fd83;
	fma.rn.f64 	%fd85, %fd84, %fd84, %fd141;
	ld.global.f64 	%fd86, [%rd23+8];
	ld.global.f64 	%fd87, [%rd26+8];
	sub.f64 	%fd88, %fd86, %fd87;
	fma.rn.f64 	%fd89, %fd88, %fd88, %fd85;
	ld.global.f64 	%fd90, [%rd23+16];
	ld.global.f64 	%fd91, [%rd26+16];
	sub.f64 	%fd92, %fd90, %fd91;
	fma.rn.f64 	%fd93, %fd92, %fd92, %fd89;
	ld.global.f64 	%fd94, [%rd23+24];
	ld.global.f64 	%fd95, [%rd26+24];
	sub.f64 	%fd96, %fd94, %fd95;
	fma.rn.f64 	%fd97, %fd96, %fd96, %fd93;
	ld.global.f64 	%fd98, [%rd23+32];
	ld.global.f64 	%fd99, [%rd26+32];
	sub.f64 	%fd100, %fd98, %fd99;
	fma.rn.f64 	%fd101, %fd100, %fd100, %fd97;
	ld.global.f64 	%fd102, [%rd23+40];
	ld.global.f64 	%fd103, [%rd26+40];
	sub.f64 	%fd104, %fd102, %fd103;
	fma.rn.f64 	%fd105, %fd104, %fd104, %fd101;
	ld.global.f64 	%fd106, [%rd23+48];
	ld.global.f64 	%fd107, [%rd26+48];
	sub.f64 	%fd108, %fd106, %fd107;
	fma.rn.f64 	%fd109, %fd108, %fd108, %fd105;
	ld.global.f64 	%fd110, [%rd23+56];
	ld.global.f64 	%fd111, [%rd26+56];
	sub.f64 	%fd112, %fd110, %fd111;
	fma.rn.f64 	%fd141, %fd112, %fd112, %fd109;
	add.s32 	%r22, %r22, 8;
$L__BB0_7:
	setp.eq.s32 	%p6, %r8, 0;
	@%p6 bra 	$L__BB0_13;
	and.b32  	%r11, %r17, 3;
	setp.lt.u32 	%p7, %r8, 4;
	@%p7 bra 	$L__BB0_10;
	cvt.u64.u32 	%rd27, %r22;
	mul.wide.u32 	%rd28, %r22, 8;
	add.s64 	%rd29, %rd2, %rd28;
	ld.global.f64 	%fd114, [%rd29];
	add.s64 	%rd30, %rd27, %rd3;
	shl.b64 	%rd31, %rd30, 3;
	add.s64 	%rd32, %rd1, %rd31;
	ld.global.f64 	%fd115, [%rd32];
	sub.f64 	%fd116, %fd114, %fd115;
	fma.rn.f64 	%fd117, %fd116, %fd116, %fd141;
	ld.global.f64 	%fd118, [%rd29+8];
	ld.global.f64 	%fd119, [%rd32+8];
	sub.f64 	%fd120, %fd118, %fd119;
	fma.rn.f64 	%fd121, %fd120, %fd120, %fd117;
	ld.global.f64 	%fd122, [%rd29+16];
	ld.global.f64 	%fd123, [%rd32+16];
	sub.f64 	%fd124, %fd122, %fd123;
	fma.rn.f64 	%fd125, %fd124, %fd124, %fd121;
	ld.global.f64 	%fd126, [%rd29+24];
	ld.global.f64 	%fd127, [%rd32+24];
	sub.f64 	%fd128, %fd126, %fd127;
	fma.rn.f64 	%fd141, %fd128, %fd128, %fd125;
	add.s32 	%r22, %r22, 4;
$L__BB0_10:
	setp.eq.s32 	%p8, %r11, 0;
	@%p8 bra 	$L__BB0_13;
	cvt.u64.u32 	%rd33, %r22;
	add.s64 	%rd34, %rd3, %rd33;
	shl.b64 	%rd35, %rd34, 3;
	add.s64 	%rd43, %rd1, %rd35;
	mul.wide.u32 	%rd36, %r22, 8;
	add.s64 	%rd42, %rd2, %rd36;
	neg.s32 	%r24, %r11;
$L__BB0_12:
	.pragma "nounroll";
	ld.global.f64 	%fd129, [%rd42];
	ld.global.f64 	%fd130, [%rd43];
	sub.f64 	%fd131, %fd129, %fd130;
	fma.rn.f64 	%fd141, %fd131, %fd131, %fd141;
	add.s64 	%rd43, %rd43, 8;
	add.s64 	%rd42, %rd42, 8;
	add.s32 	%r24, %r24, 1;
	setp.ne.s32 	%p9, %r24, 0;
	@%p9 bra 	$L__BB0_12;
$L__BB0_13:
	cvta.to.global.u64 	%rd37, %rd16;
	sqrt.rn.f64 	%fd132, %fd141;
	mul.wide.u32 	%rd38, %r1, 8;
	add.s64 	%rd39, %rd37, %rd38;
	st.global.f64 	[%rd39], %fd132;
	ret;

}
	// .globl	_Z20dev_updateNeighboursiiddPdiiiS_
.visible .entry _Z20dev_updateNeighboursiiddPdiiiS_(
	.param .u32 _Z20dev_updateNeighboursiiddPdiiiS__param_0,
	.param .u32 _Z20dev_updateNeighboursiiddPdiiiS__param_1,
	.param .f64 _Z20dev_updateNeighboursiiddPdiiiS__param_2,
	.param .f64 _Z20dev_updateNeighboursiiddPdiiiS__param_3,
	.param .u64 .ptr .align 1 _Z20dev_updateNeighboursiiddPdiiiS__param_4,
	.param .u32 _Z20dev_updateNeighboursiiddPdiiiS__param_5,
	.param .u32 _Z20dev_updateNeighboursiiddPdiiiS__param_6,
	.param .u32 _Z20dev_updateNeighboursiiddPdiiiS__param_7,
	.param .u64 .ptr .align 1 _Z20dev_updateNeighboursiiddPdiiiS__param_8
)
{
	.reg .pred 	%p<22>;
	.reg .b32 	%r<69>;
	.reg .b32 	%f<3>;
	.reg .b64 	%rd<74>;
	.reg .b64 	%fd<239>;

	ld.param.u32 	%r36, [_Z20dev_updateNeighboursiiddPdiiiS__param_0];
	ld.param.u32 	%r37, [_Z20dev_updateNeighboursiiddPdiiiS__param_1];
	ld.param.f64 	%fd6, [_Z20dev_updateNeighboursiiddPdiiiS__param_2];
	ld.param.u64 	%rd35, [_Z20dev_updateNeighboursiiddPdiiiS__param_4];
	ld.param.u32 	%r38, [_Z20dev_updateNeighboursiiddPdiiiS__param_5];
	ld.param.u32 	%r39, [_Z20dev_updateNeighboursiiddPdiiiS__param_6];
	ld.param.u64 	%rd36, [_Z20dev_updateNeighboursiiddPdiiiS__param_8];
	cvta.to.global.u64 	%rd1, %rd35;
	cvta.to.global.u64 	%rd2, %rd36;
	mov.u32 	%r1, %ctaid.x;
	mul.lo.s32 	%r2, %r38, %r1;
	mul.wide.s32 	%rd37, %r2, 8;
	add.s64 	%rd3, %rd2, %rd37;
	mul.wide.s32 	%rd38, %r38, 8;
	{ // callseq 0, 0
	.param .b64 param0;
	st.param.b64 	[param0], %rd38;
	.param .b64 retval0;
	call.uni (retval0), 
	malloc, 
	(
	param0
	);
	ld.param.b64 	%rd39, [retval0];
	} // callseq 0
	setp.lt.s32 	%p1, %r38, 1;
	@%p1 bra 	$L__BB1_13;
	and.b32  	%r3, %r38, 15;
	setp.lt.u32 	%p2, %r38, 16;
	mov.b32 	%r61, 0;
	@%p2 bra 	$L__BB1_4;
	and.b32  	%r61, %r38, 2147483632;
	neg.s32 	%r59, %r61;
	add.s64 	%rd66, %rd1, 64;
	add.s64 	%rd41, %rd37, %rd2;
	add.s64 	%rd65, %rd41, 64;
	add.s64 	%rd64, %rd39, 64;
$L__BB1_3:
	.pragma "nounroll";
	ld.global.f64 	%fd8, [%rd66+-64];
	ld.global.f64 	%fd9, [%rd65+-64];
	sub.f64 	%fd10, %fd8, %fd9;
	st.f64 	[%rd64+-64], %fd10;
	ld.global.f64 	%fd11, [%rd66+-56];
	ld.global.f64 	%fd12, [%rd65+-56];
	sub.f64 	%fd13, %fd11, %fd12;
	st.f64 	[%rd64+-56], %fd13;
	ld.global.f64 	%fd14, [%rd66+-48];
	ld.global.f64 	%fd15, [%rd65+-48];
	sub.f64 	%fd16, %fd14, %fd15;
	st.f64 	[%rd64+-48], %fd16;
	ld.global.f64 	%fd17, [%rd66+-40];
	ld.global.f64 	%fd18, [%rd65+-40];
	sub.f64 	%fd19, %fd17, %fd18;
	st.f64 	[%rd64+-40], %fd19;
	ld.global.f64 	%fd20, [%rd66+-32];
	ld.global.f64 	%fd21, [%rd65+-32];
	sub.f64 	%fd22, %fd20, %fd21;
	st.f64 	[%rd64+-32], %fd22;
	ld.global.f64 	%fd23, [%rd66+-24];
	ld.global.f64 	%fd24, [%rd65+-24];
	sub.f64 	%fd25, %fd23, %fd24;
	st.f64 	[%rd64+-24], %fd25;
	ld.global.f64 	%fd26, [%rd66+-16];
	ld.global.f64 	%fd27, [%rd65+-16];
	sub.f64 	%fd28, %fd26, %fd27;
	st.f64 	[%rd64+-16], %fd28;
	ld.global.f64 	%fd29, [%rd66+-8];
	ld.global.f64 	%fd30, [%rd65+-8];
	sub.f64 	%fd31, %fd29, %fd30;
	st.f64 	[%rd64+-8], %fd31;
	ld.global.f64 	%fd32, [%rd66];
	ld.global.f64 	%fd33, [%rd65];
	sub.f64 	%fd34, %fd32, %fd33;
	st.f64 	[%rd64], %fd34;
	ld.global.f64 	%fd35, [%rd66+8];
	ld.global.f64 	%fd36, [%rd65+8];
	sub.f64 	%fd37, %fd35, %fd36;
	st.f64 	[%rd64+8], %fd37;
	ld.global.f64 	%fd38, [%rd66+16];
	ld.global.f64 	%fd39, [%rd65+16];
	sub.f64 	%fd40, %fd38, %fd39;
	st.f64 	[%rd64+16], %fd40;
	ld.global.f64 	%fd41, [%rd66+24];
	ld.global.f64 	%fd42, [%rd65+24];
	sub.f64 	%fd43, %fd41, %fd42;
	st.f64 	[%rd64+24], %fd43;
	ld.global.f64 	%fd44, [%rd66+32];
	ld.global.f64 	%fd45, [%rd65+32];
	sub.f64 	%fd46, %fd44, %fd45;
	st.f64 	[%rd64+32], %fd46;
	ld.global.f64 	%fd47, [%rd66+40];
	ld.global.f64 	%fd48, [%rd65+40];
	sub.f64 	%fd49, %fd47, %fd48;
	st.f64 	[%rd64+40], %fd49;
	ld.global.f64 	%fd50, [%rd66+48];
	ld.global.f64 	%fd51, [%rd65+48];
	sub.f64 	%fd52, %fd50, %fd51;
	st.f64 	[%rd64+48], %fd52;
	ld.global.f64 	%fd53, [%rd66+56];
	ld.global.f64 	%fd54, [%rd65+56];
	sub.f64 	%fd55, %fd53, %fd54;
	st.f64 	[%rd64+56], %fd55;
	add.s32 	%r59, %r59, 16;
	add.s64 	%rd66, %rd66, 128;
	add.s64 	%rd65, %rd65, 128;
	add.s64 	%rd64, %rd64, 128;
	setp.ne.s32 	%p3, %r59, 0;
	@%p3 bra 	$L__BB1_3;
$L__BB1_4:
	setp.eq.s32 	%p4, %r3, 0;
	@%p4 bra 	$L__BB1_13;
	and.b32  	%r9, %r38, 7;
	setp.lt.u32 	%p5, %r3, 8;
	@%p5 bra 	$L__BB1_7;
	mul.wide.u32 	%rd42, %r61, 8;
	add.s64 	%rd43, %rd1, %rd42;
	ld.global.f64 	%fd56, [%rd43];
	add.s64 	%rd44, %rd3, %rd42;
	ld.global.f64 	%fd57, [%rd44];
	sub.f64 	%fd58, %fd56, %fd57;
	add.s64 	%rd45, %rd39, %rd42;
	st.f64 	[%rd45], %fd58;
	ld.global.f64 	%fd59, [%rd43+8];
	ld.global.f64 	%fd60, [%rd44+8];
	sub.f64 	%fd61, %fd59, %fd60;
	st.f64 	[%rd45+8], %fd61;
	ld.global.f64 	%fd62, [%rd43+16];
	ld.global.f64 	%fd63, [%rd44+16];
	sub.f64 	%fd64, %fd62, %fd63;
	st.f64 	[%rd45+16], %fd64;
	ld.global.f64 	%fd65, [%rd43+24];
	ld.global.f64 	%fd66, [%rd44+24];
	sub.f64 	%fd67, %fd65, %fd66;
	st.f64 	[%rd45+24], %fd67;
	ld.global.f64 	%fd68, [%rd43+32];
	ld.global.f64 	%fd69, [%rd44+32];
	sub.f64 	%fd70, %fd68, %fd69;
	st.f64 	[%rd45+32], %fd70;
	ld.global.f64 	%fd71, [%rd43+40];
	ld.global.f64 	%fd72, [%rd44+40];
	sub.f64 	%fd73, %fd71, %fd72;
	st.f64 	[%rd45+40], %fd73;
	ld.global.f64 	%fd74, [%rd43+48];
	ld.global.f64 	%fd75, [%rd44+48];
	sub.f64 	%fd76, %fd74, %fd75;
	st.f64 	[%rd45+48], %fd76;
	ld.global.f64 	%fd77, [%rd43+56];
	ld.global.f64 	%fd78, [%rd44+56];
	sub.f64 	%fd79, %fd77, %fd78;
	st.f64 	[%rd45+56], %fd79;
	add.s32 	%r61, %r61, 8;
$L__BB1_7:
	setp.eq.s32 	%p6, %r9, 0;
	@%p6 bra 	$L__BB1_13;
	and.b32  	%r12, %r38, 3;
	setp.lt.u32 	%p7, %r9, 4;
	@%p7 bra 	$L__BB1_10;
	mul.wide.u32 	%rd46, %r61, 8;
	add.s64 	%rd47, %rd1, %rd46;
	ld.global.f64 	%fd80, [%rd47];
	add.s64 	%rd48, %rd3, %rd46;
	ld.global.f64 	%fd81, [%rd48];
	sub.f64 	%fd82, %fd80, %fd81;
	add.s64 	%rd49, %rd39, %rd46;
	st.f64 	[%rd49], %fd82;
	ld.global.f64 	%fd83, [%rd47+8];
	ld.global.f64 	%fd84, [%rd48+8];
	sub.f64 	%fd85, %fd83, %fd84;
	st.f64 	[%rd49+8], %fd85;
	ld.global.f64 	%fd86, [%rd47+16];
	ld.global.f64 	%fd87, [%rd48+16];
	sub.f64 	%fd88, %fd86, %fd87;
	st.f64 	[%rd49+16], %fd88;
	ld.global.f64 	%fd89, [%rd47+24];
	ld.global.f64 	%fd90, [%rd48+24];
	sub.f64 	%fd91, %fd89, %fd90;
	st.f64 	[%rd49+24], %fd91;
	add.s32 	%r61, %r61, 4;
$L__BB1_10:
	setp.eq.s32 	%p8, %r12, 0;
	@%p8 bra 	$L__BB1_13;
	mul.wide.u32 	%rd50, %r61, 8;
	add.s64 	%rd69, %rd39, %rd50;
	add.s64 	%rd52, %rd37, %rd50;
	add.s64 	%rd68, %rd2, %rd52;
	add.s64 	%rd67, %rd1, %rd50;
	neg.s32 	%r63, %r12;
$L__BB1_12:
	.pragma "nounroll";
	ld.global.f64 	%fd92, [%rd67];
	ld.global.f64 	%fd93, [%rd68];
	sub.f64 	%fd94, %fd92, %fd93;
	st.f64 	[%rd69], %fd94;
	add.s64 	%rd69, %rd69, 8;
	add.s64 	%rd68, %rd68, 8;
	add.s64 	%rd67, %rd67, 8;
	add.s32 	%r63, %r63, 1;
	setp.ne.s32 	%p9, %r63, 0;
	@%p9 bra 	$L__BB1_12;
$L__BB1_13:
	ld.param.f64 	%fd237, [_Z20dev_updateNeighboursiiddPdiiiS__param_3];
	div.s32 	%r41, %r1, %r39;
	mul.lo.s32 	%r42, %r41, %r39;
	sub.s32 	%r43, %r36, %r41;
	cvt.rn.f64.s32 	%fd95, %r43;
	sub.s32 	%r44, %r42, %r1;
	add.s32 	%r45, %r37, %r44;
	cvt.rn.f64.s32 	%fd96, %r45;
	mul.f64 	%fd97, %fd96, %fd96;
	fma.rn.f64 	%fd98, %fd95, %fd95, %fd97;
	sqrt.rn.f64 	%fd99, %fd98;
	div.rn.f64 	%fd100, %fd99, %fd237;
	mul.f64 	%fd101, %fd100, 0dBFE0000000000000;
	mul.f64 	%fd1, %fd100, %fd101;
	fma.rn.f64 	%fd102, %fd1, 0d3FF71547652B82FE, 0d4338000000000000;
	{
	.reg .b32 %temp; 
	mov.b64 	{%r18, %temp}, %fd102;
	}
	mov.f64 	%fd103, 0dC338000000000000;
	add.rn.f64 	%fd104, %fd102, %fd103;
	fma.rn.f64 	%fd105, %fd104, 0dBFE62E42FEFA39EF, %fd1;
	fma.rn.f64 	%fd106, %fd104, 0dBC7ABC9E3B39803F, %fd105;
	fma.rn.f64 	%fd107, %fd106, 0d3E5ADE1569CE2BDF, 0d3E928AF3FCA213EA;
	fma.rn.f64 	%fd108, %fd107, %fd106, 0d3EC71DEE62401315;
	fma.rn.f64 	%fd109, %fd108, %fd106, 0d3EFA01997C89EB71;
	fma.rn.f64 	%fd110, %fd109, %fd106, 0d3F2A01A014761F65;
	fma.rn.f64 	%fd111, %fd110, %fd106, 0d3F56C16C1852B7AF;
	fma.rn.f64 	%fd112, %fd111, %fd106, 0d3F81111111122322;
	fma.rn.f64 	%fd113, %fd112, %fd106, 0d3FA55555555502A1;
	fma.rn.f64 	%fd114, %fd113, %fd106, 0d3FC5555555555511;
	fma.rn.f64 	%fd115, %fd114, %fd106, 0d3FE000000000000B;
	fma.rn.f64 	%fd116, %fd115, %fd106, 0d3FF0000000000000;
	fma.rn.f64 	%fd117, %fd116, %fd106, 0d3FF0000000000000;
	{
	.reg .b32 %temp; 
	mov.b64 	{%r19, %temp}, %fd117;
	}
	{
	.reg .b32 %temp; 
	mov.b64 	{%temp, %r20}, %fd117;
	}
	shl.b32 	%r46, %r18, 20;
	add.s32 	%r47, %r46, %r20;
	mov.b64 	%fd238, {%r19, %r47};
	{
	.reg .b32 %temp; 
	mov.b64 	{%temp, %r48}, %fd1;
	}
	mov.b32 	%f2, %r48;
	abs.f32 	%f1, %f2;
	setp.lt.f32 	%p10, %f1, 0f4086232B;
	@%p10 bra 	$L__BB1_16;
	setp.lt.f64 	%p11, %fd1, 0d0000000000000000;
	add.f64 	%fd118, %fd1, 0d7FF0000000000000;
	selp.f64 	%fd238, 0d0000000000000000, %fd118, %p11;
	setp.geu.f32 	%p12, %f1, 0f40874800;
	@%p12 bra 	$L__BB1_16;
	shr.u32 	%r49, %r18, 31;
	add.s32 	%r50, %r18, %r49;
	shr.s32 	%r51, %r50, 1;
	shl.b32 	%r52, %r51, 20;
	add.s32 	%r53, %r20, %r52;
	mov.b64 	%fd119, {%r19, %r53};
	sub.s32 	%r54, %r18, %r51;
	shl.b32 	%r55, %r54, 20;
	add.s32 	%r56, %r55, 1072693248;
	mov.b32 	%r57, 0;
	mov.b64 	%fd120, {%r57, %r56};
	mul.f64 	%fd238, %fd120, %fd119;
$L__BB1_16:
	setp.lt.s32 	%p13, %r38, 1;
	@%p13 bra 	$L__BB1_29;
	and.b32  	%r21, %r38, 15;
	setp.lt.u32 	%p14, %r38, 16;
	mov.b32 	%r66, 0;
	@%p14 bra 	$L__BB1_20;
	and.b32  	%r66, %r38, 2147483632;
	neg.s32 	%r64, %r66;
	add.s64 	%rd54, %rd37, %rd2;
	add.s64 	%rd71, %rd54, 64;
	add.s64 	%rd70, %rd39, 64;
$L__BB1_19:
	.pragma "nounroll";
	ld.global.f64 	%fd121, [%rd71+-64];
	ld.f64 	%fd122, [%rd70+-64];
	mul.f64 	%fd123, %fd6, %fd122;
	fma.rn.f64 	%fd124, %fd238, %fd123, %fd121;
	st.global.f64 	[%rd71+-64], %fd124;
	ld.global.f64 	%fd125, [%rd71+-56];
	ld.f64 	%fd126, [%rd70+-56];
	mul.f64 	%fd127, %fd6, %fd126;
	fma.rn.f64 	%fd128, %fd238, %fd127, %fd125;
	st.global.f64 	[%rd71+-56], %fd128;
	ld.global.f64 	%fd129, [%rd71+-48];
	ld.f64 	%fd130, [%rd70+-48];
	mul.f64 	%fd131, %fd6, %fd130;
	fma.rn.f64 	%fd132, %fd238, %fd131, %fd129;
	st.global.f64 	[%rd71+-48], %fd132;
	ld.global.f64 	%fd133, [%rd71+-40];
	ld.f64 	%fd134, [%rd70+-40];
	mul.f64 	%fd135, %fd6, %fd134;
	fma.rn.f64 	%fd136, %fd238, %fd135, %fd133;
	st.global.f64 	[%rd71+-40], %fd136;
	ld.global.f64 	%fd137, [%rd71+-32];
	ld.f64 	%fd138, [%rd70+-32];
	mul.f64 	%fd139, %fd6, %fd138;
	fma.rn.f64 	%fd140, %fd238, %fd139, %fd137;
	st.global.f64 	[%rd71+-32], %fd140;
	ld.global.f64 	%fd141, [%rd71+-24];
	ld.f64 	%fd142, [%rd70+-24];
	mul.f64 	%fd143, %fd6, %fd142;
	fma.rn.f64 	%fd144, %fd238, %fd143, %fd141;
	st.global.f64 	[%rd71+-24], %fd144;
	ld.global.f64 	%fd145, [%rd71+-16];
	ld.f64 	%fd146, [%rd70+-16];
	mul.f64 	%fd147, %fd6, %fd146;
	fma.rn.f64 	%fd148, %fd238, %fd147, %fd145;
	st.global.f64 	[%rd71+-16], %fd148;
	ld.global.f64 	%fd149, [%rd71+-8];
	ld.f64 	%fd150, [%rd70+-8];
	mul.f64 	%fd151, %fd6, %fd150;
	fma.rn.f64 	%fd152, %fd238, %fd151, %fd149;
	st.global.f64 	[%rd71+-8], %fd152;
	ld.global.f64 	%fd153, [%rd71];
	ld.f64 	%fd154, [%rd70];
	mul.f64 	%fd155, %fd6, %fd154;
	fma.rn.f64 	%fd156, %fd238, %fd155, %fd153;
	st.global.f64 	[%rd71], %fd156;
	ld.global.f64 	%fd157, [%rd71+8];
	ld.f64 	%fd158, [%rd70+8];
	mul.f64 	%fd159, %fd6, %fd158;
	fma.rn.f64 	%fd160, %fd238, %fd159, %fd157;
	st.global.f64 	[%rd71+8], %fd160;
	ld.global.f64 	%fd161, [%rd71+16];
	ld.f64 	%fd162, [%rd70+16];
	mul.f64 	%fd163, %fd6, %fd162;
	fma.rn.f64 	%fd164, %fd238, %fd163, %fd161;
	st.global.f64 	[%rd71+16], %fd164;
	ld.global.f64 	%fd165, [%rd71+24];
	ld.f64 	%fd166, [%rd70+24];
	mul.f64 	%fd167, %fd6, %fd166;
	fma.rn.f64 	%fd168, %fd238, %fd167, %fd165;
	st.global.f64 	[%rd71+24], %fd168;
	ld.global.f64 	%fd169, [%rd71+32];
	ld.f64 	%fd170, [%rd70+32];
	mul.f64 	%fd171, %fd6, %fd170;
	fma.rn.f64 	%fd172, %fd238, %fd171, %fd169;
	st.global.f64 	[%rd71+32], %fd172;
	ld.global.f64 	%fd173, [%rd71+40];
	ld.f64 	%fd174, [%rd70+40];
	mul.f64 	%fd175, %fd6, %fd174;
	fma.rn.f64 	%fd176, %fd238, %fd175, %fd173;
	st.global.f64 	[%rd71+40], %fd176;
	ld.global.f64 	%fd177, [%rd71+48];
	ld.f64 	%fd178, [%rd70+48];
	mul.f64 	%fd179, %fd6, %fd178;
	fma.rn.f64 	%fd180, %fd238, %fd179, %fd177;
	st.global.f64 	[%rd71+48], %fd180;
	ld.global.f64 	%fd181, [%rd71+56];
	ld.f64 	%fd182, [%rd70+56];
	mul.f64 	%fd183, %fd6, %fd182;
	fma.rn.f64 	%fd184, %fd238, %fd183, %fd181;
	st.global.f64 	[%rd71+56], %fd184;
	add.s32 	%r64, %r64, 16;
	add.s64 	%rd71, %rd71, 128;
	add.s64 	%rd70, %rd70, 128;
	setp.ne.s32 	%p15, %r64, 0;
	@%p15 bra 	$L__BB1_19;
$L__BB1_20:
	setp.eq.s32 	%p16, %r21, 0;
	@%p16 bra 	$L__BB1_29;
	and.b32  	%r27, %r38, 7;
	setp.lt.u32 	%p17, %r21, 8;
	@%p17 bra 	$L__BB1_23;
	mul.wide.u32 	%rd55, %r66, 8;
	add.s64 	%rd56, %rd3, %rd55;
	ld.global.f64 	%fd185, [%rd56];
	add.s64 	%rd57, %rd39, %rd55;
	ld.f64 	%fd186, [%rd57];
	mul.f64 	%fd187, %fd6, %fd186;
	fma.rn.f64 	%fd188, %fd238, %fd187, %fd185;
	st.global.f64 	[%rd56], %fd188;
	ld.global.f64 	%fd189, [%rd56+8];
	ld.f64 	%fd190, [%rd57+8];
	mul.f64 	%fd191, %fd6, %fd190;
	fma.rn.f64 	%fd192, %fd238, %fd191, %fd189;
	st.global.f64 	[%rd56+8], %fd192;
	ld.global.f64 	%fd193, [%rd56+16];
	ld.f64 	%fd194, [%rd57+16];
	mul.f64 	%fd195, %fd6, %fd194;
	fma.rn.f64 	%fd196, %fd238, %fd195, %fd193;
	st.global.f64 	[%rd56+16], %fd196;
	ld.global.f64 	%fd197, [%rd56+24];
	ld.f64 	%fd198, [%rd57+24];
	mul.f64 	%fd199, %fd6, %fd198;
	fma.rn.f64 	%fd200, %fd238, %fd199, %fd197;
	st.global.f64 	[%rd56+24], %fd200;
	ld.global.f64 	%fd201, [%rd56+32];
	ld.f64 	%fd202, [%rd57+32];
	mul.f64 	%fd203, %fd6, %fd202;
	fma.rn.f64 	%fd204, %fd238, %fd203, %fd201;
	st.global.f64 	[%rd56+32], %fd204;
	ld.global.f64 	%fd205, [%rd56+40];
	ld.f64 	%fd206, [%rd57+40];
	mul.f64 	%fd207, %fd6, %fd206;
	fma.rn.f64 	%fd208, %fd238, %fd207, %fd205;
	st.global.f64 	[%rd56+40], %fd208;
	ld.global.f64 	%fd209, [%rd56+48];
	ld.f64 	%fd210, [%rd57+48];
	mul.f64 	%fd211, %fd6, %fd210;
	fma.rn.f64 	%fd212, %fd238, %fd211, %fd209;
	st.global.f64 	[%rd56+48], %fd212;
	ld.global.f64 	%fd213, [%rd56+56];
	ld.f64 	%fd214, [%rd57+56];
	mul.f64 	%fd215, %fd6, %fd214;
	fma.rn.f64 	%fd216, %fd238, %fd215, %fd213;
	st.global.f64 	[%rd56+56], %fd216;
	add.s32 	%r66, %r66, 8;
$L__BB1_23:
	setp.eq.s32 	%p18, %r27, 0;
	@%p18 bra 	$L__BB1_29;
	and.b32  	%r30, %r38, 3;
	setp.lt.u32 	%p19, %r27, 4;
	@%p19 bra 	$L__BB1_26;
	mul.wide.u32 	%rd58, %r66, 8;
	add.s64 	%rd59, %rd3, %rd58;
	ld.global.f64 	%fd217, [%rd59];
	add.s64 	%rd60, %rd39, %rd58;
	ld.f64 	%fd218, [%rd60];
	mul.f64 	%fd219, %fd6, %fd218;
	fma.rn.f64 	%fd220, %fd238, %fd219, %fd217;
	st.global.f64 	[%rd59], %fd220;
	ld.global.f64 	%fd221, [%rd59+8];
	ld.f64 	%fd222, [%rd60+8];
	mul.f64 	%fd223, %fd6, %fd222;
	fma.rn.f64 	%fd224, %fd238, %fd223, %fd221;
	st.global.f64 	[%rd59+8], %fd224;
	ld.global.f64 	%fd225, [%rd59+16];
	ld.f64 	%fd226, [%rd60+16];
	mul.f64 	%fd227, %fd6, %fd226;
	fma.rn.f64 	%fd228, %fd238, %fd227, %fd225;
	st.global.f64 	[%rd59+16], %fd228;
	ld.global.f64 	%fd229, [%rd59+24];
	ld.f64 	%fd230, [%rd60+24];
	mul.f64 	%fd231, %fd6, %fd230;
	fma.rn.f64 	%fd232, %fd238, %fd231, %fd229;
	st.global.f64 	[%rd59+24], %fd232;
	add.s32 	%r66, %r66, 4;
$L__BB1_26:
	setp.eq.s32 	%p20, %r30, 0;
	@%p20 bra 	$L__BB1_29;
	mul.wide.u32 	%rd61, %r66, 8;
	add.s64 	%rd73, %rd39, %rd61;
	add.s64 	%rd63, %rd37, %rd61;
	add.s64 	%rd72, %rd2, %rd63;
	neg.s32 	%r68, %r30;
$L__BB1_28:
	.pragma "nounroll";
	ld.global.f64 	%fd233, [%rd72];
	ld.f64 	%fd234, [%rd73];
	mul.f64 	%fd235, %fd6, %fd234;
	fma.rn.f64 	%fd236, %fd238, %fd235, %fd233;
	st.global.f64 	[%rd72], %fd236;
	add.s64 	%rd73, %rd73, 8;
	add.s64 	%rd72, %rd72, 8;
	add.s32 	%r68, %r68, 1;
	setp.ne.s32 	%p21, %r68, 0;
	@%p21 bra 	$L__BB1_28;
$L__BB1_29:
	{ // callseq 1, 0
	.param .b64 param0;
	st.param.b64 	[param0], %rd39;
	call.uni 
	free, 
	(
	param0
	);
	} // callseq 1
	ret;

}


// ===== COMPILED SASS (sm_100) =====

	.target	sm_100

	.elftype	@"ET_EXEC"


//--------------------- .note.nv.tkinfo           --------------------------
	.section	.note.nv.tkinfo,"",@"SHT_NOTE"
	.sectionflags	@"SHF_NOTE_NV_TKINFO"
	.tkinfo
        /*0018*/ 	.word	0x00000002
        /*0030*/ 	.string	""
        /*0030*/ 	.string	"ptxas"
        /*0030*/ 	.string	"Cuda compilation tools, release 13.0, V13.0.88"
        /*0030*/ 	.string	"Build cuda_13.0.r13.0/compiler.36424714_0"
        /*0030*/ 	.string	"-arch sm_100 -m 64 "



//--------------------- .note.nv.cuinfo           --------------------------
	.section	.note.nv.cuinfo,"",@"SHT_NOTE"
	.sectionflags	@"SHF_NOTE_NV_CUINFO"
        /*0018*/ 	.short	0x0002
        /*001a*/ 	.short	0x0064
        /*001c*/ 	.short	0x0082
	.zero		2


//--------------------- .nv.info                  --------------------------
	.section	.nv.info,"",@"SHT_CUDA_INFO"
	.align	4


	//----- nvinfo : EIATTR_REGCOUNT
	.align		4
        /*0000*/ 	.byte	0x04, 0x2f
        /*0002*/ 	.short	(.L_1 - .L_0)
	.align		4
.L_0:
        /*0004*/ 	.word	index@(_Z16dev_getDistancesPdS_iS_)
        /*0008*/ 	.word	0x0000001f


	//----- nvinfo : EIATTR_FRAME_SIZE
	.align		4
.L_1:
        /*000c*/ 	.byte	0x04, 0x11
        /*000e*/ 	.short	(.L_3 - .L_2)
	.align		4
.L_2:
        /*0010*/ 	.word	index@($__internal_2_$__cuda_sm20_dsqrt_rn_f64_mediumpath_v1)
        /*0014*/ 	.word	0x00000000


	//----- nvinfo : EIATTR_FRAME_SIZE
	.align		4
.L_3:
        /*0018*/ 	.byte	0x04, 0x11
        /*001a*/ 	.short	(.L_5 - .L_4)
	.align		4
.L_4:
        /*001c*/ 	.word	index@(_Z16dev_getDistancesPdS_iS_)
        /*0020*/ 	.word	0x00000000


	//----- nvinfo : EIATTR_REGCOUNT
	.align		4
.L_5:
        /*0024*/ 	.byte	0x04, 0x2f
        /*0026*/ 	.short	(.L_7 - .L_6)
	.align		4
.L_6:
        /*0028*/ 	.word	index@(_Z20dev_updateNeighboursiiddPdiiiS_)
        /*002c*/ 	.word	0x00000020


	//----- nvinfo : EIATTR_FRAME_SIZE
	.align		4
.L_7:
        /*0030*/ 	.byte	0x04, 0x11
        /*0032*/ 	.short	(.L_9 - .L_8)
	.align		4
.L_8:
        /*0034*/ 	.word	index@($__internal_1_$__cuda_sm20_dsqrt_rn_f64_mediumpath_v1)
        /*0038*/ 	.word	0x00000000


	//----- nvinfo : EIATTR_FRAME_SIZE
	.align		4
.L_9:
        /*003c*/ 	.byte	0x04, 0x11
        /*003e*/ 	.short	(.L_11 - .L_10)
	.align		4
.L_10:
        /*0040*/ 	.word	index@($__internal_0_$__cuda_sm20_div_rn_f64_full)
        /*0044*/ 	.word	0x00000000


	//----- nvinfo : EIATTR_FRAME_SIZE
	.align		4
.L_11:
        /*0048*/ 	.byte	0x04, 0x11
        /*004a*/ 	.short	(.L_13 - .L_12)
	.align		4
.L_12:
        /*004c*/ 	.word	index@(_Z20dev_updateNeighboursiiddPdiiiS_)
        /*0050*/ 	.word	0x00000000


	//----- nvinfo : EIATTR_MIN_STACK_SIZE
	.align		4
.L_13:
        /*0054*/ 	.byte	0x04, 0x12
        /*0056*/ 	.short	(.L_15 - .L_14)
	.align		4
.L_14:
        /*0058*/ 	.word	index@(_Z20dev_updateNeighboursiiddPdiiiS_)
        /*005c*/ 	.word	0x00000000


	//----- nvinfo : EIATTR_MIN_STACK_SIZE
	.align		4
.L_15:
        /*0060*/ 	.byte	0x04, 0x12
        /*0062*/ 	.short	(.L_17 - .L_16)
	.align		4
.L_16:
        /*0064*/ 	.word	index@(_Z16dev_getDistancesPdS_iS_)
        /*0068*/ 	.word	0x00000000
.L_17:


//--------------------- .nv.compat                --------------------------
	.section	.nv.compat,"",@"SHT_CUDA_COMPAT_INFO"
	.align	4
        /*0000*/ 	.byte	0x02, 0x09, 0x00, 0x00, 0x02, 0x02, 0x01, 0x00, 0x02, 0x05, 0x05, 0x00, 0x03, 0x07, 0x01, 0x01
        /*0010*/ 	.byte	0x02, 0x03, 0x00, 0x00, 0x02, 0x06, 0x01, 0x00, 0x04, 0x0b, 0x08, 0x00, 0x01, 0x00, 0x00, 0x00
        /*0020*/ 	.byte	0x00, 0x00, 0x00, 0x00


//--------------------- .nv.info._Z20dev_updateNeighboursiiddPdiiiS_ --------------------------
	.section	.nv.info._Z20dev_updateNeighboursiiddPdiiiS_,"",@"SHT_CUDA_INFO"
	.sectionflags	@""
	.align	4


	//----- nvinfo : EIATTR_CUDA_API_VERSION
	.align		4
        /*0000*/ 	.byte	0x04, 0x37
        /*0002*/ 	.short	(.L_19 - .L_18)
.L_18:
        /*0004*/ 	.word	0x00000082


	//----- nvinfo : EIATTR_KPARAM_INFO
	.align		4
.L_19:
        /*0008*/ 	.byte	0x04, 0x17
        /*000a*/ 	.short	(.L_21 - .L_20)
.L_20:
        /*000c*/ 	.word	0x00000000
        /*0010*/ 	.short	0x0008
        /*0012*/ 	.short	0x0030
        /*0014*/ 	.byte	0x00, 0xf5, 0x21, 0x00


	//----- nvinfo : EIATTR_KPARAM_INFO
	.align		4
.L_21:
        /*0018*/ 	.byte	0x04, 0x17
        /*001a*/ 	.short	(.L_23 - .L_22)
.L_22:
        /*001c*/ 	.word	0x00000000
        /*0020*/ 	.short	0x0007
        /*0022*/ 	.short	0x0028
        /*0024*/ 	.byte	0x00, 0xf0, 0x11, 0x00


	//----- nvinfo : EIATTR_KPARAM_INFO
	.align		4
.L_23:
        /*0028*/ 	.byte	0x04, 0x17
        /*002a*/ 	.short	(.L_25 - .L_24)
.L_24:
        /*002c*/ 	.word	0x00000000
        /*0030*/ 	.short	0x0006
        /*0032*/ 	.short	0x0024
        /*0034*/ 	.byte	0x00, 0xf0, 0x11, 0x00


	//----- nvinfo : EIATTR_KPARAM_INFO
	.align		4
.L_25:
        /*0038*/ 	.byte	0x04, 0x17
        /*003a*/ 	.short	(.L_27 - .L_26)
.L_26:
        /*003c*/ 	.word	0x00000000
        /*0040*/ 	.short	0x0005
        /*0042*/ 	.short	0x0020
        /*0044*/ 	.byte	0x00, 0xf0, 0x11, 0x00


	//----- nvinfo : EIATTR_KPARAM_INFO
	.align		4
.L_27:
        /*0048*/ 	.byte	0x04, 0x17
        /*004a*/ 	.short	(.L_29 - .L_28)
.L_28:
        /*004c*/ 	.word	0x00000000
        /*0050*/ 	.short	0x0004
        /*0052*/ 	.short	0x0018
        /*0054*/ 	.byte	0x00, 0xf5, 0x21, 0x00


	//----- nvinfo : EIATTR_KPARAM_INFO
	.align		4
.L_29:
        /*0058*/ 	.byte	0x04, 0x17
        /*005a*/ 	.short	(.L_31 - .L_30)
.L_30:
        /*005c*/ 	.word	0x00000000
        /*0060*/ 	.short	0x0003
        /*0062*/ 	.short	0x0010
        /*0064*/ 	.byte	0x00, 0xf0, 0x21, 0x00


	//----- nvinfo : EIATTR_KPARAM_INFO
	.align		4
.L_31:
        /*0068*/ 	.byte	0x04, 0x17
        /*006a*/ 	.short	(.L_33 - .L_32)
.L_32:
        /*006c*/ 	.word	0x00000000
        /*0070*/ 	.short	0x0002
        /*0072*/ 	.short	0x0008
        /*0074*/ 	.byte	0x00, 0xf0, 0x21, 0x00


	//----- nvinfo : EIATTR_KPARAM_INFO
	.align		4
.L_33:
        /*0078*/ 	.byte	0x04, 0x17
        /*007a*/ 	.short	(.L_35 - .L_34)
.L_34:
        /*007c*/ 	.word	0x00000000
        /*0080*/ 	.short	0x0001
        /*0082*/ 	.short	0x0004
        /*0084*/ 	.byte	0x00, 0xf0, 0x11, 0x00


	//----- nvinfo : EIATTR_KPARAM_INFO
	.align		4
.L_35:
        /*0088*/ 	.byte	0x04, 0x17
        /*008a*/ 	.short	(.L_37 - .L_36)
.L_36:
        /*008c*/ 	.word	0x00000000
        /*0090*/ 	.short	0x0000
        /*0092*/ 	.short	0x0000
        /*0094*/ 	.byte	0x00, 0xf0, 0x11, 0x00


	//----- nvinfo : EIATTR_SPARSE_MMA_MASK
	.align		4
.L_37:
        /*0098*/ 	.byte	0x03, 0x50
        /*009a*/ 	.short	0x0000


	//----- nvinfo : EIATTR_MAXREG_COUNT
	.align		4
        /*009c*/ 	.byte	0x03, 0x1b
        /*009e*/ 	.short	0x00ff


	//----- nvinfo : EIATTR_EXTERNS
	.align		4
        /*00a0*/ 	.byte	0x04, 0x0f
        /*00a2*/ 	.short	(.L_39 - .L_38)


	//   ....[0]....
	.align		4
.L_38:
        /*00a4*/ 	.word	index@(malloc)


	//   ....[1]....
	.align		4
        /*00a8*/ 	.word	index@(free)


	//----- nvinfo : EIATTR_MERCURY_ISA_VERSION
	.align		4
.L_39:
        /*00ac*/ 	.byte	0x03, 0x5f
        /*00ae*/ 	.short	0x0101


	//----- nvinfo : EIATTR_VRC_CTA_INIT_COUNT
	.align		4
        /*00b0*/ 	.byte	0x02, 0x4a
	.zero		1
	.zero		1


	//----- nvinfo : EIATTR_SYSCALL_OFFSETS
	.align		4
        /*00b4*/ 	.byte	0x04, 0x46
        /*00b6*/ 	.short	(.L_41 - .L_40)


	//   ....[0]....
.L_40:
        /*00b8*/ 	.word	0x00000100


	//   ....[1]....
        /*00bc*/ 	.word	0x000026a0


	//----- nvinfo : EIATTR_EXIT_INSTR_OFFSETS
	.align		4
.L_41:
        /*00c0*/ 	.byte	0x04, 0x1c
        /*00c2*/ 	.short	(.L_43 - .L_42)


	//   ....[0]....
.L_42:
        /*00c4*/ 	.word	0x000026b0


	//----- nvinfo : EIATTR_CRS_STACK_SIZE
	.align		4
.L_43:
        /*00c8*/ 	.byte	0x04, 0x1e
        /*00ca*/ 	.short	(.L_45 - .L_44)
.L_44:
        /*00cc*/ 	.word	0x00000000


	//----- nvinfo : EIATTR_CBANK_PARAM_SIZE
	.align		4
.L_45:
        /*00d0*/ 	.byte	0x03, 0x19
        /*00d2*/ 	.short	0x0038


	//----- nvinfo : EIATTR_PARAM_CBANK
	.align		4
        /*00d4*/ 	.byte	0x04, 0x0a
        /*00d6*/ 	.short	(.L_47 - .L_46)
	.align		4
.L_46:
        /*00d8*/ 	.word	index@(.nv.constant0._Z20dev_updateNeighboursiiddPdiiiS_)
        /*00dc*/ 	.short	0x0380
        /*00de*/ 	.short	0x0038


	//----- nvinfo : EIATTR_SW_WAR
	.align		4
.L_47:
        /*00e0*/ 	.byte	0x04, 0x36
        /*00e2*/ 	.short	(.L_49 - .L_48)
.L_48:
        /*00e4*/ 	.word	0x00000008
.L_49:


//--------------------- .nv.info._Z16dev_getDistancesPdS_iS_ --------------------------
	.section	.nv.info._Z16dev_getDistancesPdS_iS_,"",@"SHT_CUDA_INFO"
	.sectionflags	@""
	.align	4


	//----- nvinfo : EIATTR_CUDA_API_VERSION
	.align		4
        /*0000*/ 	.byte	0x04, 0x37
        /*0002*/ 	.short	(.L_51 - .L_50)
.L_50:
        /*0004*/ 	.word	0x00000082


	//----- nvinfo : EIATTR_KPARAM_INFO
	.align		4
.L_51:
        /*0008*/ 	.byte	0x04, 0x17
        /*000a*/ 	.short	(.L_53 - .L_52)
.L_52:
        /*000c*/ 	.word	0x00000000
        /*0010*/ 	.short	0x0003
        /*0012*/ 	.short	0x0018
        /*0014*/ 	.byte	0x00, 0xf5, 0x21, 0x00


	//----- nvinfo : EIATTR_KPARAM_INFO
	.align		4
.L_53:
        /*0018*/ 	.byte	0x04, 0x17
        /*001a*/ 	.short	(.L_55 - .L_54)
.L_54:
        /*001c*/ 	.word	0x00000000
        /*0020*/ 	.short	0x0002
        /*0022*/ 	.short	0x0010
        /*0024*/ 	.byte	0x00, 0xf0, 0x11, 0x00


	//----- nvinfo : EIATTR_KPARAM_INFO
	.align		4
.L_55:
        /*0028*/ 	.byte	0x04, 0x17
        /*002a*/ 	.short	(.L_57 - .L_56)
.L_56:
        /*002c*/ 	.word	0x00000000
        /*0030*/ 	.short	0x0001
        /*0032*/ 	.short	0x0008
        /*0034*/ 	.byte	0x00, 0xf5, 0x21, 0x00


	//----- nvinfo : EIATTR_KPARAM_INFO
	.align		4
.L_57:
        /*0038*/ 	.byte	0x04, 0x17
        /*003a*/ 	.short	(.L_59 - .L_58)
.L_58:
        /*003c*/ 	.word	0x00000000
        /*0040*/ 	.short	0x0000
        /*0042*/ 	.short	0x0000
        /*0044*/ 	.byte	0x00, 0xf5, 0x21, 0x00


	//----- nvinfo : EIATTR_SPARSE_MMA_MASK
	.align		4
.L_59:
        /*0048*/ 	.byte	0x03, 0x50
        /*004a*/ 	.short	0x0000


	//----- nvinfo : EIATTR_MAXREG_COUNT
	.align		4
        /*004c*/ 	.byte	0x03, 0x1b
        /*004e*/ 	.short	0x00ff


	//----- nvinfo : EIATTR_MERCURY_ISA_VERSION
	.align		4
        /*0050*/ 	.byte	0x03, 0x5f
        /*0052*/ 	.short	0x0101


	//----- nvinfo : EIATTR_VRC_CTA_INIT_COUNT
	.align		4
        /*0054*/ 	.byte	0x02, 0x4a
	.zero		1
	.zero		1


	//----- nvinfo : EIATTR_EXIT_INSTR_OFFSETS
	.align		4
        /*0058*/ 	.byte	0x04, 0x1c
        /*005a*/ 	.short	(.L_61 - .L_60)


	//   ....[0]....
.L_60:
        /*005c*/ 	.word	0x00000db0


	//----- nvinfo : EIATTR_CRS_STACK_SIZE
	.align		4
.L_61:
        /*0060*/ 	.byte	0x04, 0x1e
        /*0062*/ 	.short	(.L_63 - .L_62)
.L_62:
        /*0064*/ 	.word	0x00000000


	//----- nvinfo : EIATTR_CBANK_PARAM_SIZE
	.align		4
.L_63:
        /*0068*/ 	.byte	0x03, 0x19
        /*006a*/ 	.short	0x0020


	//----- nvinfo : EIATTR_PARAM_CBANK
	.align		4
        /*006c*/ 	.byte	0x04, 0x0a
        /*006e*/ 	.short	(.L_65 - .L_64)
	.align		4
.L_64:
        /*0070*/ 	.word	index@(.nv.constant0._Z16dev_getDistancesPdS_iS_)
        /*0074*/ 	.short	0x0380
        /*0076*/ 	.short	0x0020


	//----- nvinfo : EIATTR_SW_WAR
	.align		4
.L_65:
        /*0078*/ 	.byte	0x04, 0x36
        /*007a*/ 	.short	(.L_67 - .L_66)
.L_66:
        /*007c*/ 	.word	0x00000008
.L_67:


//--------------------- .nv.callgraph             --------------------------
	.section	.nv.callgraph,"",@"SHT_CUDA_CALLGRAPH"
	.align	4
	.sectionentsize	8
	.align		4
        /*0000*/ 	.word	0x00000000
	.align		4
        /*0004*/ 	.word	0xffffffff
	.align		4
        /*0008*/ 	.word	index@(_Z20dev_updateNeighboursiiddPdiiiS_)
	.align		4
        /*000c*/ 	.word	index@(free)
	.align		4
        /*0010*/ 	.word	index@(_Z20dev_updateNeighboursiiddPdiiiS_)
	.align		4
        /*0014*/ 	.word	index@(malloc)
	.align		4
        /*0018*/ 	.word	0x00000000
	.align		4
        /*001c*/ 	.word	0xfffffffe
	.align		4
        /*0020*/ 	.word	0x00000000
	.align		4
        /*0024*/ 	.word	0xfffffffd
	.align		4
        /*0028*/ 	.word	0x00000000
	.align		4
        /*002c*/ 	.word	0xfffffffc


//--------------------- .nv.constant4             --------------------------
	.section	.nv.constant4,"a",@progbits
	.align	8
	.align		8
.nv.constant4:
        /*0000*/ 	.dword	malloc
	.align		8
        /*0008*/ 	.dword	free


//--------------------- .text._Z20dev_updateNeighboursiiddPdiiiS_ --------------------------
	.section	.text._Z20dev_updateNeighboursiiddPdiiiS_,"ax",@progbits
	.align	128
        .global         _Z20dev_updateNeighboursiiddPdiiiS_
        .type           _Z20dev_updateNeighboursiiddPdiiiS_,@function
        .size           _Z20dev_updateNeighboursiiddPdiiiS_,(.L_x_42 - _Z20dev_updateNeighboursiiddPdiiiS_)
        .other          _Z20dev_updateNeighboursiiddPdiiiS_,@"STO_CUDA_ENTRY STV_DEFAULT"
_Z20dev_updateNeighboursiiddPdiiiS_:
.text._Z20dev_updateNeighboursiiddPdiiiS_:
[----:B------:R-:W0:Y:S01]  /*0000*/  LDC R1, c[0x0][0x37c] ;  /* 0x0000df00ff017b82 */ /* 0x000e220000000800 */
[----:B------:R-:W1:Y:S01]  /*0010*/  S2R R2, SR_CTAID.X ;  /* 0x0000000000027919 */ /* 0x000e620000002500 */
[----:B------:R-:W2:Y:S06]  /*0020*/  LDCU UR6, c[0x0][0x3a0] ;  /* 0x00007400ff0677ac */ /* 0x000eac0008000800 */
[----:B------:R-:W3:Y:S01]  /*0030*/  LDC.64 R16, c[0x0][0x3b0] ;  /* 0x0000ec00ff107b82 */ /* 0x000ee20000000a00 */
[----:B------:R-:W-:-:S07]  /*0040*/  MOV R0, 0x0 ;  /* 0x0000000000007802 */ /* 0x000fce0000000f00 */
[----:B------:R4:W0:Y:S01]  /*0050*/  LDC.64 R6, c[0x4][R0] ;  /* 0x0100000000067b82 */ /* 0x0008220000000a00 */
[----:B--2---:R-:W-:-:S06]  /*0060*/  UIMAD.WIDE UR4, UR6, 0x8, URZ ;  /* 0x00000008060478a5 */ /* 0x004fcc000f8e02ff */
[----:B------:R-:W-:Y:S02]  /*0070*/  IMAD.U32 R9, RZ, RZ, UR5 ;  /* 0x00000005ff097e24 */ /* 0x000fe4000f8e00ff */
[----:B------:R-:W-:Y:S02]  /*0080*/  IMAD.U32 R5, RZ, RZ, UR5 ;  /* 0x00000005ff057e24 */ /* 0x000fe4000f8e00ff */
[----:B------:R-:W-:Y:S02]  /*0090*/  IMAD.U32 R4, RZ, RZ, UR4 ;  /* 0x00000004ff047e24 */ /* 0x000fe4000f8e00ff */
[----:B------:R-:W-:Y:S02]  /*00a0*/  IMAD.U32 R8, RZ, RZ, UR4 ;  /* 0x00000004ff087e24 */ /* 0x000fe4000f8e00ff */
[----:B-1----:R-:W-:Y:S02]  /*00b0*/  IMAD R19, R2, UR6, RZ ;  /* 0x0000000602137c24 */ /* 0x002fe4000f8e02ff */
[----:B------:R-:W-:-:S02]  /*00c0*/  IMAD.MOV.U32 R5, RZ, RZ, R9 ;  /* 0x000000ffff057224 */ /* 0x000fc400078e0009 */
[----:B---3--:R-:W-:-:S04]  /*00d0*/  IMAD.WIDE R16, R19, 0x8, R16 ;  /* 0x0000000813107825 */ /* 0x008fc800078e0210 */
[----:B----4-:R-:W-:-:S07]  /*00e0*/  IMAD.WIDE R18, R19, 0x8, RZ ;  /* 0x0000000813127825 */ /* 0x010fce00078e02ff */
[----:B------:R-:W-:-:S07]  /*00f0*/  LEPC R20, `(.L_x_0) ;  /* 0x000000001014794e */ /* 0x000fce0000000000 */
[----:B0-----:R-:W-:Y:S05]  /*0100*/  CALL.ABS.NOINC R6 ;  /* 0x0000000006007343 */ /* 0x001fea0003c00000 */
.L_x_0:
[----:B------:R-:W0:Y:S08]  /*0110*/  LDC R0, c[0x0][0x3a0] ;  /* 0x0000e800ff007b82 */ /* 0x000e300000000800 */
[----:B------:R-:W1:Y:S01]  /*0120*/  LDC.64 R6, c[0x0][0x358] ;  /* 0x0000d600ff067b82 */ /* 0x000e620000000a00 */
[----:B0-----:R-:W-:-:S13]  /*0130*/  ISETP.GE.AND P0, PT, R0, 0x1, PT ;  /* 0x000000010000780c */ /* 0x001fda0003f06270 */
[----:B-1----:R-:W-:Y:S05]  /*0140*/  @!P0 BRA `(.L_x_1) ;  /* 0x0000000c00448947 */ /* 0x002fea0003800000 */
[C---:B------:R-:W-:Y:S01]  /*0150*/  ISETP.GE.U32.AND P1, PT, R0.reuse, 0x10, PT ;  /* 0x000000100000780c */ /* 0x040fe20003f26070 */
[----:B------:R-:W-:Y:S01]  /*0160*/  IMAD.MOV.U32 R3, RZ, RZ, RZ ;  /* 0x000000ffff037224 */ /* 0x000fe200078e00ff */
[----:B------:R-:W-:-:S04]  /*0170*/  LOP3.LUT R24, R0, 0xf, RZ, 0xc0, !PT ;  /* 0x0000000f00187812 */ /* 0x000fc800078ec0ff */
[----:B------:R-:W-:-:S07]  /*0180*/  ISETP.NE.AND P0, PT, R24, RZ, PT ;  /* 0x000000ff1800720c */ /* 0x000fce0003f05270 */
[----:B------:R-:W-:Y:S06]  /*0190*/  @!P1 BRA `(.L_x_2) ;  /* 0x0000000400789947 */ /* 0x000fec0003800000 */
[----:B------:R-:W0:Y:S01]  /*01a0*/  LDCU.64 UR4, c[0x0][0x398] ;  /* 0x00007300ff0477ac */ /* 0x000e220008000a00 */
[----:B------:R-:W-:Y:S01]  /*01b0*/  IADD3 R10, P1, PT, R16, 0x40, RZ ;  /* 0x00000040100a7810 */ /* 0x000fe20007f3e0ff */
[----:B------:R-:W-:Y:S01]  /*01c0*/  BSSY.RECONVERGENT B0, `(.L_x_2) ;  /* 0x000005b000007945 */ /* 0x000fe20003800200 */
[----:B------:R-:W-:Y:S02]  /*01d0*/  IADD3 R15, P2, PT, R4, 0x40, RZ ;  /* 0x00000040040f7810 */ /* 0x000fe40007f5e0ff */
[----:B------:R-:W-:Y:S01]  /*01e0*/  LOP3.LUT R3, R0, 0x7ffffff0, RZ, 0xc0, !PT ;  /* 0x7ffffff000037812 */ /* 0x000fe200078ec0ff */
[----:B------:R-:W-:Y:S02]  /*01f0*/  IMAD.X R11, RZ, RZ, R17, P1 ;  /* 0x000000ffff0b7224 */ /* 0x000fe400008e0611 */
[----:B------:R-:W-:Y:S02]  /*0200*/  IMAD.X R22, RZ, RZ, R5, P2 ;  /* 0x000000ffff167224 */ /* 0x000fe400010e0605 */
[----:B------:R-:W-:Y:S01]  /*0210*/  IMAD.MOV R14, RZ, RZ, -R3 ;  /* 0x000000ffff0e7224 */ /* 0x000fe200078e0a03 */
[----:B0-----:R-:W-:-:S04]  /*0220*/  UIADD3 UR4, UP0, UPT, UR4, 0x40, URZ ;  /* 0x0000004004047890 */ /* 0x001fc8000ff1e0ff */
[----:B------:R-:W-:Y:S02]  /*0230*/  UIADD3.X UR5, UPT, UPT, URZ, UR5, URZ, UP0, !UPT ;  /* 0x00000005ff057290 */ /* 0x000fe400087fe4ff */
[----:B------:R-:W-:-:S04]  /*0240*/  IMAD.U32 R8, RZ, RZ, UR4 ;  /* 0x00000004ff087e24 */ /* 0x000fc8000f8e00ff */
[----:B------:R-:W-:-:S07]  /*0250*/  IMAD.U32 R9, RZ, RZ, UR5 ;  /* 0x00000005ff097e24 */ /* 0x000fce000f8e00ff */
.L_x_3:
[C---:B------:R-:W-:Y:S02]  /*0260*/  R2UR UR4, R6.reuse ;  /* 0x00000000060472ca */ /* 0x040fe400000e0000 */
[C---:B------:R-:W-:Y:S02]  /*0270*/  R2UR UR5, R7.reuse ;  /* 0x00000000070572ca */ /* 0x040fe400000e0000 */
[----:B------:R-:W-:Y:S02]  /*0280*/  R2UR UR6, R6 ;  /* 0x00000000060672ca */ /* 0x000fe400000e0000 */
[----:B------:R-:W-:-:S09]  /*0290*/  R2UR UR7, R7 ;  /* 0x00000000070772ca */ /* 0x000fd200000e0000 */
[----:B--2---:R-:W2:Y:S04]  /*02a0*/  LDG.E.64 R12, desc[UR4][R8.64+-0x40] ;  /* 0xffffc004080c7981 */ /* 0x004ea8000c1e1b00 */
[----:B------:R-:W2:Y:S01]  /*02b0*/  LDG.E.64 R20, desc[UR6][R10.64+-0x40] ;  /* 0xffffc0060a147981 */ /* 0x000ea2000c1e1b00 */
[----:B------:R-:W-:Y:S02]  /*02c0*/  R2UR UR8, R6 ;  /* 0x00000000060872ca */ /* 0x000fe400000e0000 */
[----:B------:R-:W-:Y:S01]  /*02d0*/  R2UR UR9, R7 ;  /* 0x00000000070972ca */ /* 0x000fe200000e0000 */
[----:B--2---:R-:W-:Y:S01]  /*02e0*/  DADD R20, R12, -R20 ;  /* 0x000000000c147229 */ /* 0x004fe20000000814 */
[----:B------:R-:W-:Y:S02]  /*02f0*/  IMAD.MOV.U32 R12, RZ, RZ, R15 ;  /* 0x000000ffff0c7224 */ /* 0x000fe400078e000f */
[----:B------:R-:W-:-:S05]  /*0300*/  IMAD.MOV.U32 R13, RZ, RZ, R22 ;  /* 0x000000ffff0d7224 */ /* 0x000fca00078e0016 */
[----:B------:R0:W-:Y:S04]  /*0310*/  ST.E.64 desc[UR4][R12.64+-0x40], R20 ;  /* 0xffffc0140c007985 */ /* 0x0001e8000c101b04 */
[----:B------:R-:W2:Y:S04]  /*0320*/  LDG.E.64 R22, desc[UR6][R8.64+-0x38] ;  /* 0xffffc80608167981 */ /* 0x000ea8000c1e1b00 */
[----:B------:R-:W2:Y:S02]  /*0330*/  LDG.E.64 R26, desc[UR8][R10.64+-0x38] ;  /* 0xffffc8080a1a7981 */ /* 0x000ea4000c1e1b00 */
[----:B--2---:R-:W-:-:S07]  /*0340*/  DADD R22, R22, -R26 ;  /* 0x0000000016167229 */ /* 0x004fce000000081a */
[----:B------:R1:W-:Y:S04]  /*0350*/  ST.E.64 desc[UR4][R12.64+-0x38], R22 ;  /* 0xffffc8160c007985 */ /* 0x0003e8000c101b04 */
[----:B------:R-:W2:Y:S04]  /*0360*/  LDG.E.64 R26, desc[UR6][R8.64+-0x30] ;  /* 0xffffd006081a7981 */ /* 0x000ea8000c1e1b00 */
[----:B------:R-:W2:Y:S02]  /*0370*/  LDG.E.64 R28, desc[UR8][R10.64+-0x30] ;  /* 0xffffd0080a1c7981 */ /* 0x000ea4000c1e1b00 */
[----:B--2---:R-:W-:-:S07]  /*0380*/  DADD R26, R26, -R28 ;  /* 0x000000001a1a7229 */ /* 0x004fce000000081c */
[----:B------:R2:W-:Y:S04]  /*0390*/  ST.E.64 desc[UR4][R12.64+-0x30], R26 ;  /* 0xffffd01a0c007985 */ /* 0x0005e8000c101b04 */
[----:B0-----:R-:W3:Y:S04]  /*03a0*/  LDG.E.64 R20, desc[UR6][R8.64+-0x28] ;  /* 0xffffd80608147981 */ /* 0x001ee8000c1e1b00 */
[----:B------:R-:W3:Y:S02]  /*03b0*/  LDG.E.64 R28, desc[UR8][R10.64+-0x28] ;  /* 0xffffd8080a1c7981 */ /* 0x000ee4000c1e1b00 */
[----:B---3--:R-:W-:-:S07]  /*03c0*/  DADD R20, R20, -R28 ;  /* 0x0000000014147229 */ /* 0x008fce000000081c */
[----:B------:R0:W-:Y:S04]  /*03d0*/  ST.E.64 desc[UR4][R12.64+-0x28], R20 ;  /* 0xffffd8140c007985 */ /* 0x0001e8000c101b04 */
[----:B-1----:R-:W3:Y:S04]  /*03e0*/  LDG.E.64 R22, desc[UR6][R8.64+-0x20] ;  /* 0xffffe00608167981 */ /* 0x002ee8000c1e1b00 */
[----:B------:R-:W3:Y:S02]  /*03f0*/  LDG.E.64 R28, desc[UR8][R10.64+-0x20] ;  /* 0xffffe0080a1c7981 */ /* 0x000ee4000c1e1b00 */
[----:B---3--:R-:W-:-:S07]  /*0400*/  DADD R22, R22, -R28 ;  /* 0x0000000016167229 */ /* 0x008fce000000081c */
[----:B------:R1:W-:Y:S04]  /*0410*/  ST.E.64 desc[UR4][R12.64+-0x20], R22 ;  /* 0xffffe0160c007985 */ /* 0x0003e8000c101b04 */
[----:B--2---:R-:W2:Y:S04]  /*0420*/  LDG.E.64 R26, desc[UR6][R8.64+-0x18] ;  /* 0xffffe806081a7981 */ /* 0x004ea8000c1e1b00 */
        /* <DEDUP_REMOVED lines=36> */
[----:B------:R-:W2:Y:S01]  /*0670*/  LDG.E.64 R28, desc[UR8][R10.64+0x30] ;  /* 0x000030080a1c7981 */ /* 0x000ea2000c1e1b00 */
[----:B------:R-:W-:Y:S01]  /*0680*/  VIADD R14, R14, 0x10 ;  /* 0x000000100e0e7836 */ /* 0x000fe20000000000 */
[----:B--2---:R-:W-:-:S07]  /*0690*/  DADD R26, R26, -R28 ;  /* 0x000000001a1a7229 */ /* 0x004fce000000081c */
[----:B------:R2:W-:Y:S04]  /*06a0*/  ST.E.64 desc[UR4][R12.64+0x30], R26 ;  /* 0x0000301a0c007985 */ /* 0x0005e8000c101b04 */
[----:B0-----:R0:W3:Y:S04]  /*06b0*/  LDG.E.64 R20, desc[UR6][R8.64+0x38] ;  /* 0x0000380608147981 */ /* 0x0010e8000c1e1b00 */
[----:B------:R4:W3:Y:S01]  /*06c0*/  LDG.E.64 R28, desc[UR8][R10.64+0x38] ;  /* 0x000038080a1c7981 */ /* 0x0008e2000c1e1b00 */
[----:B------:R-:W-:Y:S02]  /*06d0*/  ISETP.NE.AND P1, PT, R14, RZ, PT ;  /* 0x000000ff0e00720c */ /* 0x000fe40003f25270 */
[----:B------:R-:W-:-:S02]  /*06e0*/  IADD3 R15, P4, PT, R12, 0x80, RZ ;  /* 0x000000800c0f7810 */ /* 0x000fc40007f9e0ff */
[----:B0-----:R-:W-:-:S03]  /*06f0*/  IADD3 R8, P2, PT, R8, 0x80, RZ ;  /* 0x0000008008087810 */ /* 0x001fc60007f5e0ff */
[----:B-1----:R-:W-:Y:S01]  /*0700*/  IMAD.X R22, RZ, RZ, R13, P4 ;  /* 0x000000ffff167224 */ /* 0x002fe200020e060d */
[----:B----4-:R-:W-:Y:S01]  /*0710*/  IADD3 R10, P3, PT, R10, 0x80, RZ ;  /* 0x000000800a0a7810 */ /* 0x010fe20007f7e0ff */
[----:B------:R-:W-:-:S04]  /*0720*/  IMAD.X R9, RZ, RZ, R9, P2 ;  /* 0x000000ffff097224 */ /* 0x000fc800010e0609 */
[----:B------:R-:W-:Y:S01]  /*0730*/  IMAD.X R11, RZ, RZ, R11, P3 ;  /* 0x000000ffff0b7224 */ /* 0x000fe200018e060b */
[----:B---3--:R-:W-:-:S07]  /*0740*/  DADD R20, R20, -R28 ;  /* 0x0000000014147229 */ /* 0x008fce000000081c */
[----:B------:R2:W-:Y:S01]  /*0750*/  ST.E.64 desc[UR4][R12.64+0x38], R20 ;  /* 0x000038140c007985 */ /* 0x0005e2000c101b04 */
[----:B------:R-:W-:Y:S05]  /*0760*/  @P1 BRA `(.L_x_3) ;  /* 0xfffffff800bc1947 */ /* 0x000fea000383ffff */
[----:B------:R-:W-:Y:S05]  /*0770*/  BSYNC.RECONVERGENT B0 ;  /* 0x0000000000007941 */ /* 0x000fea0003800200 */
.L_x_2:
[----:B------:R-:W-:Y:S04]  /*0780*/  BSSY.RECONVERGENT B0, `(.L_x_1) ;  /* 0x000006d000007945 */ /* 0x000fe80003800200 */
[----:B------:R-:W-:Y:S05]  /*0790*/  @!P0 BRA `(.L_x_4) ;  /* 0x0000000400ac8947 */ /* 0x000fea0003800000 */
[----:B------:R-:W-:Y:S02]  /*07a0*/  ISETP.GE.U32.AND P0, PT, R24, 0x8, PT ;  /* 0x000000081800780c */ /* 0x000fe40003f06070 */
[----:B------:R-:W-:-:S04]  /*07b0*/  LOP3.LUT R22, R0, 0x7, RZ, 0xc0, !PT ;  /* 0x0000000700167812 */ /* 0x000fc800078ec0ff */
[----:B------:R-:W-:-:S07]  /*07c0*/  ISETP.NE.AND P1, PT, R22, RZ, PT ;  /* 0x000000ff1600720c */ /* 0x000fce0003f25270 */
[----:B------:R-:W-:Y:S06]  /*07d0*/  @!P0 BRA `(.L_x_5) ;  /* 0x0000000000ac8947 */ /* 0x000fec0003800000 */
[----:B------:R-:W0:Y:S01]  /*07e0*/  LDC.64 R10, c[0x0][0x398] ;  /* 0x0000e600ff0a7b82 */ /* 0x000e220000000a00 */
[C---:B------:R-:W-:Y:S01]  /*07f0*/  R2UR UR6, R6.reuse ;  /* 0x00000000060672ca */ /* 0x040fe200000e0000 */
[----:B------:R-:W-:Y:S01]  /*0800*/  IMAD.WIDE.U32 R8, R3, 0x8, R16 ;  /* 0x0000000803087825 */ /* 0x000fe200078e0010 */
[C---:B------:R-:W-:Y:S02]  /*0810*/  R2UR UR7, R7.reuse ;  /* 0x00000000070772ca */ /* 0x040fe400000e0000 */
[----:B------:R-:W-:Y:S02]  /*0820*/  R2UR UR4, R6 ;  /* 0x00000000060472ca */ /* 0x000fe400000e0000 */
[----:B------:R-:W-:-:S09]  /*0830*/  R2UR UR5, R7 ;  /* 0x00000000070572ca */ /* 0x000fd200000e0000 */
[----:B------:R-:W3:Y:S01]  /*0840*/  LDG.E.64 R14, desc[UR6][R8.64] ;  /* 0x00000006080e7981 */ /* 0x000ee2000c1e1b00 */
[----:B0-----:R-:W-:-:S05]  /*0850*/  IMAD.WIDE.U32 R10, R3, 0x8, R10 ;  /* 0x00000008030a7825 */ /* 0x001fca00078e000a */
[----:B--2---:R-:W3:Y:S01]  /*0860*/  LDG.E.64 R12, desc[UR4][R10.64] ;  /* 0x000000040a0c7981 */ /* 0x004ee2000c1e1b00 */
[----:B------:R-:W-:Y:S02]  /*0870*/  R2UR UR8, R6 ;  /* 0x00000000060872ca */ /* 0x000fe400000e0000 */
[----:B------:R-:W-:Y:S01]  /*0880*/  R2UR UR9, R7 ;  /* 0x00000000070972ca */ /* 0x000fe200000e0000 */
[----:B---3--:R-:W-:Y:S01]  /*0890*/  DADD R14, R12, -R14 ;  /* 0x000000000c0e7229 */ /* 0x008fe2000000080e */
[----:B------:R-:W-:-:S06]  /*08a0*/  IMAD.WIDE.U32 R12, R3, 0x8, R4 ;  /* 0x00000008030c7825 */ /* 0x000fcc00078e0004 */
        /* <DEDUP_REMOVED lines=21> */
[----:B0-----:R-:W2:Y:S04]  /*0a00*/  LDG.E.64 R14, desc[UR6][R10.64+0x30] ;  /* 0x000030060a0e7981 */ /* 0x001ea8000c1e1b00 */
[----:B------:R-:W2:Y:S02]  /*0a10*/  LDG.E.64 R26, desc[UR8][R8.64+0x30] ;  /* 0x00003008081a7981 */ /* 0x000ea4000c1e1b00 */
[----:B--2---:R-:W-:-:S07]  /*0a20*/  DADD R14, R14, -R26 ;  /* 0x000000000e0e7229 */ /* 0x004fce000000081a */
[----:B------:R3:W-:Y:S04]  /*0a30*/  ST.E.64 desc[UR4][R12.64+0x30], R14 ;  /* 0x0000300e0c007985 */ /* 0x0007e8000c101b04 */
[----:B-1----:R-:W2:Y:S04]  /*0a40*/  LDG.E.64 R20, desc[UR6][R10.64+0x38] ;  /* 0x000038060a147981 */ /* 0x002ea8000c1e1b00 */
[----:B------:R-:W2:Y:S01]  /*0a50*/  LDG.E.64 R26, desc[UR8][R8.64+0x38] ;  /* 0x00003808081a7981 */ /* 0x000ea2000c1e1b00 */
[----:B------:R-:W-:Y:S01]  /*0a60*/  VIADD R3, R3, 0x8 ;  /* 0x0000000803037836 */ /* 0x000fe20000000000 */
[----:B--2---:R-:W-:-:S07]  /*0a70*/  DADD R20, R20, -R26 ;  /* 0x0000000014147229 */ /* 0x004fce000000081a */
[----:B------:R3:W-:Y:S04]  /*0a80*/  ST.E.64 desc[UR4][R12.64+0x38], R20 ;  /* 0x000038140c007985 */ /* 0x0007e8000c101b04 */
.L_x_5:
        /* <DEDUP_REMOVED lines=11> */
[----:B---3--:R-:W3:Y:S01]  /*0b40*/  LDG.E.64 R14, desc[UR6][R8.64] ;  /* 0x00000006080e7981 */ /* 0x008ee2000c1e1b00 */
        /* <DEDUP_REMOVED lines=15> */
[----:B0-----:R-:W2:Y:S04]  /*0c40*/  LDG.E.64 R14, desc[UR6][R10.64+0x18] ;  /* 0x000018060a0e7981 */ /* 0x001ea8000c1e1b00 */
[----:B------:R-:W2:Y:S01]  /*0c50*/  LDG.E.64 R24, desc[UR8][R8.64+0x18] ;  /* 0x0000180808187981 */ /* 0x000ea2000c1e1b00 */
[----:B------:R-:W-:Y:S01]  /*0c60*/  VIADD R3, R3, 0x4 ;  /* 0x0000000403037836 */ /* 0x000fe20000000000 */
[----:B--2---:R-:W-:-:S07]  /*0c70*/  DADD R14, R14, -R24 ;  /* 0x000000000e0e7229 */ /* 0x004fce0000000818 */
[----:B------:R1:W-:Y:S04]  /*0c80*/  ST.E.64 desc[UR4][R12.64+0x18], R14 ;  /* 0x0000180e0c007985 */ /* 0x0003e8000c101b04 */
.L_x_6:
[----:B------:R-:W-:Y:S05]  /*0c90*/  @!P1 BRA `(.L_x_4) ;  /* 0x00000000006c9947 */ /* 0x000fea0003800000 */
[----:B-123--:R-:W0:Y:S01]  /*0ca0*/  LDC.64 R12, c[0x0][0x398] ;  /* 0x0000e600ff0c7b82 */ /* 0x00ee220000000a00 */
[----:B------:R-:W1:Y:S01]  /*0cb0*/  LDCU.64 UR4, c[0x0][0x3b0] ;  /* 0x00007600ff0477ac */ /* 0x000e620008000a00 */
[----:B------:R-:W-:-:S04]  /*0cc0*/  IMAD.WIDE.U32 R8, R3, 0x8, R18 ;  /* 0x0000000803087825 */ /* 0x000fc800078e0012 */
[----:B------:R-:W-:-:S04]  /*0cd0*/  IMAD.WIDE.U32 R10, R3, 0x8, R4 ;  /* 0x00000008030a7825 */ /* 0x000fc800078e0004 */
[----:B------:R-:W-:Y:S01]  /*0ce0*/  IMAD.MOV R0, RZ, RZ, -R0 ;  /* 0x000000ffff007224 */ /* 0x000fe200078e0a00 */
[----:B-1----:R-:W-:-:S04]  /*0cf0*/  IADD3 R8, P0, PT, R8, UR4, RZ ;  /* 0x0000000408087c10 */ /* 0x002fc8000ff1e0ff */
[----:B------:R-:W-:Y:S01]  /*0d00*/  IADD3.X R9, PT, PT, R9, UR5, RZ, P0, !PT ;  /* 0x0000000509097c10 */ /* 0x000fe200087fe4ff */
[----:B0-----:R-:W-:-:S08]  /*0d10*/  IMAD.WIDE.U32 R12, R3, 0x8, R12 ;  /* 0x00000008030c7825 */ /* 0x001fd000078e000c */
.L_x_7:
[C---:B------:R-:W-:Y:S02]  /*0d20*/  R2UR UR4, R6.reuse ;  /* 0x00000000060472ca */ /* 0x040fe400000e0000 */
[C---:B------:R-:W-:Y:S02]  /*0d30*/  R2UR UR5, R7.reuse ;  /* 0x00000000070572ca */ /* 0x040fe400000e0000 */
[----:B------:R-:W-:Y:S02]  /*0d40*/  R2UR UR6, R6 ;  /* 0x00000000060672ca */ /* 0x000fe400000e0000 */
[----:B------:R-:W-:-:S09]  /*0d50*/  R2UR UR7, R7 ;  /* 0x00000000070772ca */ /* 0x000fd200000e0000 */
[----:B0-----:R0:W2:Y:S04]  /*0d60*/  LDG.E.64 R14, desc[UR4][R12.64] ;  /* 0x000000040c0e7981 */ /* 0x0010a8000c1e1b00 */
[----:B------:R1:W2:Y:S01]  /*0d70*/  LDG.E.64 R20, desc[UR6][R8.64] ;  /* 0x0000000608147981 */ /* 0x0002a2000c1e1b00 */
[----:B------:R-:W-:-:S05]  /*0d80*/  VIADD R0, R0, 0x1 ;  /* 0x0000000100007836 */ /* 0x000fca0000000000 */
[----:B------:R-:W-:Y:S02]  /*0d90*/  ISETP.NE.AND P0, PT, R0, RZ, PT ;  /* 0x000000ff0000720c */ /* 0x000fe40003f05270 */
[----:B0-----:R-:W-:Y:S02]  /*0da0*/  IADD3 R12, P3, PT, R12, 0x8, RZ ;  /* 0x000000080c0c7810 */ /* 0x001fe40007f7e0ff */
[----:B-1----:R-:W-:-:S03]  /*0db0*/  IADD3 R8, P2, PT, R8, 0x8, RZ ;  /* 0x0000000808087810 */ /* 0x002fc60007f5e0ff */
[----:B------:R-:W-:Y:S02]  /*0dc0*/  IMAD.X R13, RZ, RZ, R13, P3 ;  /* 0x000000ffff0d7224 */ /* 0x000fe400018e060d */
[----:B------:R-:W-:Y:S01]  /*0dd0*/  IMAD.X R9, RZ, RZ, R9, P2 ;  /* 0x000000ffff097224 */ /* 0x000fe200010e0609 */
[----:B--2---:R-:W-:Y:S01]  /*0de0*/  DADD R14, R14, -R20 ;  /* 0x000000000e0e7229 */ /* 0x004fe20000000814 */
[----:B------:R-:W-:Y:S01]  /*0df0*/  IMAD.MOV.U32 R20, RZ, RZ, R10 ;  /* 0x000000ffff147224 */ /* 0x000fe200078e000a */
[----:B------:R-:W-:Y:S01]  /*0e00*/  IADD3 R10, P1, PT, R10, 0x8, RZ ;  /* 0x000000080a0a7810 */ /* 0x000fe20007f3e0ff */
[----:B------:R-:W-:-:S04]  /*0e10*/  IMAD.MOV.U32 R21, RZ, RZ, R11 ;  /* 0x000000ffff157224 */ /* 0x000fc800078e000b */
[----:B------:R-:W-:Y:S01]  /*0e20*/  IMAD.X R11, RZ, RZ, R11, P1 ;  /* 0x000000ffff0b7224 */ /* 0x000fe200008e060b */
[----:B------:R0:W-:Y:S01]  /*0e30*/  ST.E.64 desc[UR4][R20.64], R14 ;  /* 0x0000000e14007985 */ /* 0x0001e2000c101b04 */
[----:B------:R-:W-:Y:S06]  /*0e40*/  @P0 BRA `(.L_x_7) ;  /* 0xfffffffc00b40947 */ /* 0x000fec000383ffff */
.L_x_4:
[----:B------:R-:W-:Y:S05]  /*0e50*/  BSYNC.RECONVERGENT B0 ;  /* 0x0000000000007941 */ /* 0x000fea0003800200 */
.L_x_1:
[----:B------:R-:W4:Y:S01]  /*0e60*/  LDC R11, c[0x0][0x3a4] ;  /* 0x0000e900ff0b7b82 */ /* 0x000f220000000800 */
[----:B------:R-:W5:Y:S01]  /*0e70*/  LDCU.64 UR4, c[0x0][0x380] ;  /* 0x00007000ff0477ac */ /* 0x000f620008000a00 */
[----:B-123--:R-:W-:Y:S01]  /*0e80*/  IMAD.MOV.U32 R12, RZ, RZ, 0x0 ;  /* 0x00000000ff0c7424 */ /* 0x00efe200078e00ff */
[----:B----4-:R-:W-:-:S04]  /*0e90*/  IABS R3, R11 ;  /* 0x0000000b00037213 */ /* 0x010fc80000000000 */
[----:B------:R-:W1:Y:S08]  /*0ea0*/  I2F.RP R0, R3 ;  /* 0x0000000300007306 */ /* 0x000e700000209400 */
[----:B-1----:R-:W1:Y:S02]  /*0eb0*/  MUFU.RCP R0, R0 ;  /* 0x0000000000007308 */ /* 0x002e640000001000 */
[----:B-1----:R-:W-:-:S06]  /*0ec0*/  VIADD R8, R0, 0xffffffe ;  /* 0x0ffffffe00087836 */ /* 0x002fcc0000000000 */
[----:B------:R1:W2:Y:S02]  /*0ed0*/  F2I.FTZ.U32.TRUNC.NTZ R9, R8 ;  /* 0x0000000800097305 */ /* 0x0002a4000021f000 */
[----:B-1----:R-:W-:Y:S02]  /*0ee0*/  IMAD.MOV.U32 R8, RZ, RZ, RZ ;  /* 0x000000ffff087224 */ /* 0x002fe400078e00ff */
[----:B--2---:R-:W-:-:S04]  /*0ef0*/  IMAD.MOV R10, RZ, RZ, -R9 ;  /* 0x000000ffff0a7224 */ /* 0x004fc800078e0a09 */
[----:B------:R-:W-:Y:S01]  /*0f00*/  IMAD R13, R10, R3, RZ ;  /* 0x000000030a0d7224 */ /* 0x000fe200078e02ff */
[----:B------:R-:W-:-:S03]  /*0f10*/  IABS R10, R2 ;  /* 0x00000002000a7213 */ /* 0x000fc60000000000 */
[----:B------:R-:W-:-:S04]  /*0f20*/  IMAD.HI.U32 R9, R9, R13, R8 ;  /* 0x0000000d09097227 */ /* 0x000fc800078e0008 */
[----:B------:R-:W-:Y:S02]  /*0f30*/  IMAD.MOV.U32 R13, RZ, RZ, 0x3fd80000 ;  /* 0x3fd80000ff0d7424 */ /* 0x000fe400078e00ff */
[----:B------:R-:W-:-:S04]  /*0f40*/  IMAD.HI.U32 R9, R9, R10, RZ ;  /* 0x0000000a09097227 */ /* 0x000fc800078e00ff */
[----:B------:R-:W-:-:S04]  /*0f50*/  IMAD.MOV R0, RZ, RZ, -R9 ;  /* 0x000000ffff007224 */ /* 0x000fc800078e0a09 */
[----:B------:R-:W-:-:S05]  /*0f60*/  IMAD R0, R3, R0, R10 ;  /* 0x0000000003007224 */ /* 0x000fca00078e020a */
[----:B------:R-:W-:-:S13]  /*0f70*/  ISETP.GT.U32.AND P1, PT, R3, R0, PT ;  /* 0x000000000300720c */ /* 0x000fda0003f24070 */
[----:B------:R-:W-:Y:S02]  /*0f80*/  @!P1 IMAD.IADD R0, R0, 0x1, -R3 ;  /* 0x0000000100009824 */ /* 0x000fe400078e0a03 */
[----:B------:R-:W-:Y:S01]  /*0f90*/  @!P1 VIADD R9, R9, 0x1 ;  /* 0x0000000109099836 */ /* 0x000fe20000000000 */
[----:B------:R-:W-:Y:S02]  /*0fa0*/  ISETP.NE.AND P1, PT, R11, RZ, PT ;  /* 0x000000ff0b00720c */ /* 0x000fe40003f25270 */
[----:B------:R-:W-:Y:S02]  /*0fb0*/  ISETP.GE.U32.AND P0, PT, R0, R3, PT ;  /* 0x000000030000720c */ /* 0x000fe40003f06070 */
[----:B------:R-:W-:-:S04]  /*0fc0*/  LOP3.LUT R0, R2, R11, RZ, 0x3c, !PT ;  /* 0x0000000b02007212 */ /* 0x000fc800078e3cff */
[----:B------:R-:W-:-:S07]  /*0fd0*/  ISETP.GE.AND P2, PT, R0, RZ, PT ;  /* 0x000000ff0000720c */ /* 0x000fce0003f46270 */
[----:B------:R-:W-:-:S04]  /*0fe0*/  @P0 VIADD R9, R9, 0x1 ;  /* 0x0000000109090836 */ /* 0x000fc80000000000 */
[----:B------:R-:W-:-:S04]  /*0ff0*/  IMAD.MOV.U32 R3, RZ, RZ, R9 ;  /* 0x000000ffff037224 */ /* 0x000fc800078e0009 */
[----:B------:R-:W-:Y:S01]  /*1000*/  @!P2 IMAD.MOV R3, RZ, RZ, -R3 ;  /* 0x000000ffff03a224 */ /* 0x000fe200078e0a03 */
[----:B------:R-:W-:-:S04]  /*1010*/  @!P1 LOP3.LUT R3, RZ, R11, RZ, 0x33, !PT ;  /* 0x0000000bff039212 */ /* 0x000fc800078e33ff */
[C---:B-----5:R-:W-:Y:S01]  /*1020*/  IADD3 R0, PT, PT, -R3.reuse, UR4, RZ ;  /* 0x0000000403007c10 */ /* 0x060fe2000fffe1ff */
[----:B------:R-:W-:-:S04]  /*1030*/  IMAD R2, R3, R11, -R2 ;  /* 0x0000000b03027224 */ /* 0x000fc800078e0a02 */
[----:B0-----:R-:W-:Y:S02]  /*1040*/  VIADD R14, R2, UR5 ;  /* 0x00000005020e7c36 */ /* 0x001fe40008000000 */
[----:B------:R-:W-:Y:S08]  /*1050*/  I2F.F64 R2, R0 ;  /* 0x0000000000027312 */ /* 0x000ff00000201c00 */
[----:B------:R-:W0:Y:S02]  /*1060*/  I2F.F64 R8, R14 ;  /* 0x0000000e00087312 */ /* 0x000e240000201c00 */
[----:B0-----:R-:W-:-:S08]  /*1070*/  DMUL R8, R8, R8 ;  /* 0x0000000808087228 */ /* 0x001fd00000000000 */
[----:B------:R-:W-:-:S06]  /*1080*/  DFMA R2, R2, R2, R8 ;  /* 0x000000020202722b */ /* 0x000fcc0000000008 */
[----:B------:R-:W0:Y:S04]  /*1090*/  MUFU.RSQ64H R11, R3 ;  /* 0x00000003000b7308 */ /* 0x000e280000001c00 */
[----:B------:R-:W-:-:S05]  /*10a0*/  VIADD R10, R3, 0xfcb00000 ;  /* 0xfcb00000030a7836 */ /* 0x000fca0000000000 */
[----:B------:R-:W-:Y:S01]  /*10b0*/  ISETP.GE.U32.AND P0, PT, R10, 0x7ca00000, PT ;  /* 0x7ca000000a00780c */ /* 0x000fe20003f06070 */
[----:B0-----:R-:W-:-:S08]  /*10c0*/  DMUL R8, R10, R10 ;  /* 0x0000000a0a087228 */ /* 0x001fd00000000000 */
[----:B------:R-:W-:-:S08]  /*10d0*/  DFMA R8, R2, -R8, 1 ;  /* 0x3ff000000208742b */ /* 0x000fd00000000808 */
[----:B------:R-:W-:Y:S02]  /*10e0*/  DFMA R12, R8, R12, 0.5 ;  /* 0x3fe00000080c742b */ /* 0x000fe4000000000c */
[----:B------:R-:W-:-:S08]  /*10f0*/  DMUL R8, R10, R8 ;  /* 0x000000080a087228 */ /* 0x000fd00000000000 */
[----:B------:R-:W-:-:S08]  /*1100*/  DFMA R20, R12, R8, R10 ;  /* 0x000000080c14722b */ /* 0x000fd0000000000a */
[----:B------:R-:W-:Y:S02]  /*1110*/  DMUL R12, R2, R20 ;  /* 0x00000014020c7228 */ /* 0x000fe40000000000 */
[----:B------:R-:W-:Y:S02]  /*1120*/  VIADD R15, R21, 0xfff00000 ;  /* 0xfff00000150f7836 */ /* 0x000fe40000000000 */
[----:B------:R-:W-:-:S04]  /*1130*/  IMAD.MOV.U32 R14, RZ, RZ, R20 ;  /* 0x000000ffff0e7224 */ /* 0x000fc800078e0014 */
[----:B------:R-:W-:-:S08]  /*1140*/  DFMA R22, R12, -R12, R2 ;  /* 0x8000000c0c16722b */ /* 0x000fd00000000002 */
[----:B------:R-:W-:Y:S01]  /*1150*/  DFMA R8, R22, R14, R12 ;  /* 0x0000000e1608722b */ /* 0x000fe2000000000c */
[----:B------:R-:W-:Y:S10]  /*1160*/  @!P0 BRA `(.L_x_8) ;  /* 0x0000000000088947 */ /* 0x000ff40003800000 */
[----:B------:R-:W-:-:S07]  /*1170*/  MOV R0, 0x1190 ;  /* 0x0000119000007802 */ /* 0x000fce0000000f00 */
[----:B------:R-:W-:Y:S05]  /*1180*/  CALL.REL.NOINC `($__internal_1_$__cuda_sm20_dsqrt_rn_f64_mediumpath_v1) ;  /* 0x0000001800b87944 */ /* 0x000fea0003c00000 */
.L_x_8:
[----:B------:R-:W0:Y:S01]  /*1190*/  LDCU UR4, c[0x0][0x394] ;  /* 0x00007280ff0477ac */ /* 0x000e220008000800 */
[----:B------:R-:W1:Y:S01]  /*11a0*/  LDC.64 R12, c[0x0][0x390] ;  /* 0x0000e400ff0c7b82 */ /* 0x000e620000000a00 */
[----:B------:R-:W-:Y:S01]  /*11b0*/  IMAD.MOV.U32 R2, RZ, RZ, 0x1 ;  /* 0x00000001ff027424 */ /* 0x000fe200078e00ff */
[----:B------:R-:W-:Y:S01]  /*11c0*/  FSETP.GEU.AND P1, PT, |R9|, 6.5827683646048100446e-37, PT ;  /* 0x036000000900780b */ /* 0x000fe20003f2e200 */
[----:B------:R-:W-:Y:S01]  /*11d0*/  BSSY.RECONVERGENT B0, `(.L_x_9) ;  /* 0x0000011000007945 */ /* 0x000fe20003800200 */
[----:B0-----:R-:W1:Y:S03]  /*11e0*/  MUFU.RCP64H R3, UR4 ;  /* 0x0000000400037d08 */ /* 0x001e660008001800 */
[----:B-1----:R-:W-:-:S08]  /*11f0*/  DFMA R10, R2, -R12, 1 ;  /* 0x3ff00000020a742b */ /* 0x002fd0000000080c */
[----:B------:R-:W-:-:S08]  /*1200*/  DFMA R10, R10, R10, R10 ;  /* 0x0000000a0a0a722b */ /* 0x000fd0000000000a */
[----:B------:R-:W-:-:S08]  /*1210*/  DFMA R10, R2, R10, R2 ;  /* 0x0000000a020a722b */ /* 0x000fd00000000002 */
[----:B------:R-:W-:-:S08]  /*1220*/  DFMA R2, R10, -R12, 1 ;  /* 0x3ff000000a02742b */ /* 0x000fd0000000080c */
[----:B------:R-:W-:-:S08]  /*1230*/  DFMA R2, R10, R2, R10 ;  /* 0x000000020a02722b */ /* 0x000fd0000000000a */
[----:B------:R-:W-:-:S08]  /*1240*/  DMUL R10, R2, R8 ;  /* 0x00000008020a7228 */ /* 0x000fd00000000000 */
[----:B------:R-:W-:-:S08]  /*1250*/  DFMA R12, R10, -R12, R8 ;  /* 0x8000000c0a0c722b */ /* 0x000fd00000000008 */
[----:B------:R-:W-:-:S10]  /*1260*/  DFMA R2, R2, R12, R10 ;  /* 0x0000000c0202722b */ /* 0x000fd4000000000a */
[----:B------:R-:W-:-:S05]  /*1270*/  FFMA R0, RZ, UR4, R3 ;  /* 0x00000004ff007c23 */ /* 0x000fca0008000003 */
[----:B------:R-:W-:-:S13]  /*1280*/  FSETP.GT.AND P0, PT, |R0|, 1.469367938527859385e-39, PT ;  /* 0x001000000000780b */ /* 0x000fda0003f04200 */
[----:B------:R-:W-:Y:S05]  /*1290*/  @P0 BRA P1, `(.L_x_10) ;  /* 0x0000000000100947 */ /* 0x000fea0000800000 */
[----:B------:R-:W-:-:S07]  /*12a0*/  MOV R0, 0x12c0 ;  /* 0x000012c000007802 */ /* 0x000fce0000000f00 */
[----:B------:R-:W-:Y:S05]  /*12b0*/  CALL.REL.NOINC `($__internal_0_$__cuda_sm20_div_rn_f64_full) ;  /* 0x0000001400007944 */ /* 0x000fea0003c00000 */
[----:B------:R-:W-:Y:S02]  /*12c0*/  IMAD.MOV.U32 R2, RZ, RZ, R8 ;  /* 0x000000ffff027224 */ /* 0x000fe400078e0008 */
[----:B------:R-:W-:-:S07]  /*12d0*/  IMAD.MOV.U32 R3, RZ, RZ, R9 ;  /* 0x000000ffff037224 */ /* 0x000fce00078e0009 */
.L_x_10:
[----:B------:R-:W-:Y:S05]  /*12e0*/  BSYNC.RECONVERGENT B0 ;  /* 0x0000000000007941 */ /* 0x000fea0003800200 */
.L_x_9:
[----:B------:R-:W-:Y:S01]  /*12f0*/  DMUL R8, R2, -0.5 ;  /* 0xbfe0000002087828 */ /* 0x000fe20000000000 */
[----:B------:R-:W-:Y:S01]  /*1300*/  IMAD.MOV.U32 R10, RZ, RZ, 0x652b82fe ;  /* 0x652b82feff0a7424 */ /* 0x000fe200078e00ff */
[----:B------:R-:W-:Y:S01]  /*1310*/  UMOV UR4, 0xfefa39ef ;  /* 0xfefa39ef00047882 */ /* 0x000fe20000000000 */
[----:B------:R-:W-:Y:S01]  /*1320*/  IMAD.MOV.U32 R11, RZ, RZ, 0x3ff71547 ;  /* 0x3ff71547ff0b7424 */ /* 0x000fe200078e00ff */
[----:B------:R-:W-:Y:S01]  /*1330*/  UMOV UR5, 0x3fe62e42 ;  /* 0x3fe62e4200057882 */ /* 0x000fe20000000000 */
[----:B------:R-:W0:Y:S01]  /*1340*/  LDC R0, c[0x0][0x3a0] ;  /* 0x0000e800ff007b82 */ /* 0x000e220000000800 */
[----:B------:R-:W-:Y:S02]  /*1350*/  BSSY.RECONVERGENT B0, `(.L_x_11) ;  /* 0x0000039000007945 */ /* 0x000fe40003800200 */
[----:B------:R-:W-:-:S08]  /*1360*/  DMUL R8, R8, R2 ;  /* 0x0000000208087228 */ /* 0x000fd00000000000 */
[----:B------:R-:W-:Y:S02]  /*1370*/  DFMA R10, R8, R10, 6.75539944105574400000e+15 ;  /* 0x43380000080a742b */ /* 0x000fe4000000000a */
[----:B------:R-:W-:-:S06]  /*1380*/  FSETP.GEU.AND P0, PT, |R9|, 4.1917929649353027344, PT ;  /* 0x4086232b0900780b */ /* 0x000fcc0003f0e200 */
[----:B------:R-:W-:Y:S01]  /*1390*/  DADD R2, R10, -6.75539944105574400000e+15 ;  /* 0xc33800000a027429 */ /* 0x000fe20000000000 */
[----:B0-----:R-:W-:-:S07]  /*13a0*/  ISETP.GE.AND P2, PT, R0, 0x1, PT ;  /* 0x000000010000780c */ /* 0x001fce0003f46270 */
[----:B------:R-:W-:Y:S01]  /*13b0*/  DFMA R12, R2, -UR4, R8 ;  /* 0x80000004020c7c2b */ /* 0x000fe20008000008 */
[----:B------:R-:W-:Y:S01]  /*13c0*/  UMOV UR4, 0x3b39803f ;  /* 0x3b39803f00047882 */ /* 0x000fe20000000000 */
[----:B------:R-:W-:-:S06]  /*13d0*/  UMOV UR5, 0x3c7abc9e ;  /* 0x3c7abc9e00057882 */ /* 0x000fcc0000000000 */
[----:B------:R-:W-:Y:S01]  /*13e0*/  DFMA R2, R2, -UR4, R12 ;  /* 0x8000000402027c2b */ /* 0x000fe2000800000c */
[----:B------:R-:W-:Y:S01]  /*13f0*/  UMOV UR4, 0x69ce2bdf ;  /* 0x69ce2bdf00047882 */ /* 0x000fe20000000000 */
[----:B------:R-:W-:Y:S01]  /*1400*/  IMAD.MOV.U32 R12, RZ, RZ, -0x35dec16 ;  /* 0xfca213eaff0c7424 */ /* 0x000fe200078e00ff */
[----:B------:R-:W-:Y:S01]  /*1410*/  UMOV UR5, 0x3e5ade15 ;  /* 0x3e5ade1500057882 */ /* 0x000fe20000000000 */
[----:B------:R-:W-:-:S06]  /*1420*/  IMAD.MOV.U32 R13, RZ, RZ, 0x3e928af3 ;  /* 0x3e928af3ff0d7424 */ /* 0x000fcc00078e00ff */
[----:B------:R-:W-:Y:S01]  /*1430*/  DFMA R12, R2, UR4, R12 ;  /* 0x00000004020c7c2b */ /* 0x000fe2000800000c */
[----:B------:R-:W-:Y:S01]  /*1440*/  UMOV UR4, 0x62401315 ;  /* 0x6240131500047882 */ /* 0x000fe20000000000 */
[----:B------:R-:W-:-:S06]  /*1450*/  UMOV UR5, 0x3ec71dee ;  /* 0x3ec71dee00057882 */ /* 0x000fcc0000000000 */
[----:B------:R-:W-:Y:S01]  /*1460*/  DFMA R12, R2, R12, UR4 ;  /* 0x00000004020c7e2b */ /* 0x000fe2000800000c */
        /* <DEDUP_REMOVED lines=20> */
[----:B------:R-:W-:-:S08]  /*15b0*/  DFMA R12, R2, R12, UR4 ;  /* 0x00000004020c7e2b */ /* 0x000fd0000800000c */
[----:B------:R-:W-:-:S08]  /*15c0*/  DFMA R12, R2, R12, 1 ;  /* 0x3ff00000020c742b */ /* 0x000fd0000000000c */
[----:B------:R-:W-:-:S10]  /*15d0*/  DFMA R12, R2, R12, 1 ;  /* 0x3ff00000020c742b */ /* 0x000fd4000000000c */
[----:B------:R-:W-:Y:S02]  /*15e0*/  IMAD R3, R10, 0x100000, R13 ;  /* 0x001000000a037824 */ /* 0x000fe400078e020d */
[----:B------:R-:W-:Y:S01]  /*15f0*/  IMAD.MOV.U32 R2, RZ, RZ, R12 ;  /* 0x000000ffff027224 */ /* 0x000fe200078e000c */
[----:B------:R-:W-:Y:S06]  /*1600*/  @!P0 BRA `(.L_x_12) ;  /* 0x0000000000348947 */ /* 0x000fec0003800000 */
[----:B------:R-:W-:Y:S01]  /*1610*/  FSETP.GEU.AND P1, PT, |R9|, 4.2275390625, PT ;  /* 0x408748000900780b */ /* 0x000fe20003f2e200 */
[C---:B------:R-:W-:Y:S02]  /*1620*/  DADD R14, R8.reuse, +INF ;  /* 0x7ff00000080e7429 */ /* 0x040fe40000000000 */
[----:B------:R-:W-:-:S08]  /*1630*/  DSETP.GEU.AND P0, PT, R8, RZ, PT ;  /* 0x000000ff0800722a */ /* 0x000fd00003f0e000 */
[----:B------:R-:W-:Y:S02]  /*1640*/  FSEL R3, R15, RZ, P0 ;  /* 0x000000ff0f037208 */ /* 0x000fe40000000000 */
[----:B------:R-:W-:Y:S01]  /*1650*/  @!P1 LEA.HI R2, R10, R10, RZ, 0x1 ;  /* 0x0000000a0a029211 */ /* 0x000fe200078f08ff */
[----:B------:R-:W-:-:S03]  /*1660*/  @!P1 IMAD.MOV.U32 R8, RZ, RZ, R12 ;  /* 0x000000ffff089224 */ /* 0x000fc600078e000c */
[----:B------:R-:W-:Y:S02]  /*1670*/  @!P1 SHF.R.S32.HI R9, RZ, 0x1, R2 ;  /* 0x00000001ff099819 */ /* 0x000fe40000011402 */
[----:B------:R-:W-:-:S03]  /*1680*/  FSEL R2, R14, RZ, P0 ;  /* 0x000000ff0e027208 */ /* 0x000fc60000000000 */
[----:B------:R-:W-:Y:S02]  /*1690*/  @!P1 IMAD.IADD R10, R10, 0x1, -R9 ;  /* 0x000000010a0a9824 */ /* 0x000fe400078e0a09 */
[----:B------:R-:W-:-:S03]  /*16a0*/  @!P1 IMAD R9, R9, 0x100000, R13 ;  /* 0x0010000009099824 */ /* 0x000fc600078e020d */
[----:B------:R-:W-:Y:S01]  /*16b0*/  @!P1 LEA R11, R10, 0x3ff00000, 0x14 ;  /* 0x3ff000000a0b9811 */ /* 0x000fe200078ea0ff */
[----:B------:R-:W-:-:S06]  /*16c0*/  @!P1 IMAD.MOV.U32 R10, RZ, RZ, RZ ;  /* 0x000000ffff0a9224 */ /* 0x000fcc00078e00ff */
[----:B------:R-:W-:-:S11]  /*16d0*/  @!P1 DMUL R2, R8, R10 ;  /* 0x0000000a08029228 */ /* 0x000fd60000000000 */
.L_x_12:
[----:B------:R-:W-:Y:S05]  /*16e0*/  BSYNC.RECONVERGENT B0 ;  /* 0x0000000000007941 */ /* 0x000fea0003800200 */
.L_x_11:
[----:B------:R-:W-:Y:S05]  /*16f0*/  @!P2 BRA `(.L_x_13) ;  /* 0x0000000c00dca947 */ /* 0x000fea0003800000 */
        /* <DEDUP_REMOVED lines=8> */
[----:B------:R-:W-:-:S03]  /*1780*/  LOP3.LUT R9, R0, 0x7ffffff0, RZ, 0xc0, !PT ;  /* 0x7ffffff000097812 */ /* 0x000fc600078ec0ff */
[----:B------:R-:W-:Y:S02]  /*1790*/  IMAD.X R13, RZ, RZ, R5, P3 ;  /* 0x000000ffff0d7224 */ /* 0x000fe400018e0605 */
[----:B------:R-:W-:Y:S01]  /*17a0*/  IMAD.MOV R8, RZ, RZ, -R9 ;  /* 0x000000ffff087224 */ /* 0x000fe200078e0a09 */
[----:B0-----:R-:W-:-:S04]  /*17b0*/  IADD3 R20, P1, PT, R18, UR4, RZ ;  /* 0x0000000412147c10 */ /* 0x001fc8000ff3e0ff */
[----:B------:R-:W-:-:S04]  /*17c0*/  IADD3 R20, P2, PT, R20, 0x40, RZ ;  /* 0x0000004014147810 */ /* 0x000fc80007f5e0ff */
[----:B------:R-:W-:-:S09]  /*17d0*/  IADD3.X R21, PT, PT, RZ, UR5, R19, P2, P1 ;  /* 0x00000005ff157c10 */ /* 0x000fd200097e2413 */
.L_x_15:
[C---:B------:R-:W-:Y:S02]  /*17e0*/  R2UR UR6, R6.reuse ;  /* 0x00000000060672ca */ /* 0x040fe400000e0000 */
[C---:B------:R-:W-:Y:S02]  /*17f0*/  R2UR UR7, R7.reuse ;  /* 0x00000000070772ca */ /* 0x040fe400000e0000 */
[----:B------:R-:W-:Y:S02]  /*1800*/  R2UR UR4, R6 ;  /* 0x00000000060472ca */ /* 0x000fe400000e0000 */
[----:B------:R-:W-:Y:S01]  /*1810*/  R2UR UR5, R7 ;  /* 0x00000000070572ca */ /* 0x000fe200000e0000 */
[----:B-1----:R-:W-:Y:S02]  /*1820*/  IMAD.MOV.U32 R10, RZ, RZ, R20 ;  /* 0x000000ffff0a7224 */ /* 0x002fe400078e0014 */
[----:B------:R-:W-:-:S06]  /*1830*/  IMAD.MOV.U32 R11, RZ, RZ, R21 ;  /* 0x000000ffff0b7224 */ /* 0x000fcc00078e0015 */
[----:B------:R-:W2:Y:S04]  /*1840*/  LD.E.64 R14, desc[UR6][R12.64+-0x40] ;  /* 0xffffc0060c0e7980 */ /* 0x000ea8000c101b00 */
[----:B------:R-:W3:Y:S01]  /*1850*/  LDG.E.64 R20, desc[UR4][R10.64+-0x40] ;  /* 0xffffc0040a147981 */ /* 0x000ee2000c1e1b00 */
[----:B------:R-:W2:Y:S01]  /*1860*/  LDCU.64 UR4, c[0x0][0x388] ;  /* 0x00007100ff0477ac */ /* 0x000ea20008000a00 */
[C---:B------:R-:W-:Y:S02]  /*1870*/  R2UR UR10, R6.reuse ;  /* 0x00000000060a72ca */ /* 0x040fe400000e0000 */
[----:B------:R-:W-:Y:S02]  /*1880*/  R2UR UR11, R7 ;  /* 0x00000000070b72ca */ /* 0x000fe400000e0000 */
[----:B------:R-:W-:-:S02]  /*1890*/  R2UR UR8, R6 ;  /* 0x00000000060872ca */ /* 0x000fc400000e0000 */
[----:B------:R-:W-:Y:S01]  /*18a0*/  R2UR UR9, R7 ;  /* 0x00000000070972ca */ /* 0x000fe200000e0000 */
[----:B--2---:R-:W-:-:S08]  /*18b0*/  DMUL R14, R14, UR4 ;  /* 0x000000040e0e7c28 */ /* 0x004fd00008000000 */
[----:B---3--:R-:W-:-:S04]  /*18c0*/  DFMA R14, R14, R2, R20 ;  /* 0x000000020e0e722b */ /* 0x008fc80000000014 */
[----:B------:R-:W2:Y:S04]  /*18d0*/  LDG.E.64 R20, desc[UR8][R10.64+-0x38] ;  /* 0xffffc8080a147981 */ /* 0x000ea8000c1e1b00 */
[----:B------:R0:W-:Y:S04]  /*18e0*/  STG.E.64 desc[UR6][R10.64+-0x40], R14 ;  /* 0xffffc00e0a007986 */ /* 0x0001e8000c101b06 */
[----:B------:R-:W3:Y:S04]  /*18f0*/  LD.E.64 R24, desc[UR10][R12.64+-0x38] ;  /* 0xffffc80a0c187980 */ /* 0x000ee8000c101b00 */
[----:B0-----:R-:W4:Y:S01]  /*1900*/  LDG.E.64 R14, desc[UR8][R10.64+-0x28] ;  /* 0xffffd8080a0e7981 */ /* 0x001f22000c1e1b00 */
[----:B---3--:R-:W-:-:S08]  /*1910*/  DMUL R24, R24, UR4 ;  /* 0x0000000418187c28 */ /* 0x008fd00008000000 */
[----:B--2---:R-:W-:Y:S02]  /*1920*/  DFMA R20, R24, R2, R20 ;  /* 0x000000021814722b */ /* 0x004fe40000000014 */
[----:B------:R-:W2:Y:S05]  /*1930*/  LDG.E.64 R24, desc[UR8][R10.64+-0x30] ;  /* 0xffffd0080a187981 */ /* 0x000eaa000c1e1b00 */
[----:B------:R0:W-:Y:S04]  /*1940*/  STG.E.64 desc[UR6][R10.64+-0x38], R20 ;  /* 0xffffc8140a007986 */ /* 0x0001e8000c101b06 */
[----:B------:R-:W3:Y:S04]  /*1950*/  LD.E.64 R26, desc[UR10][R12.64+-0x30] ;  /* 0xffffd00a0c1a7980 */ /* 0x000ee8000c101b00 */
[----:B0-----:R-:W5:Y:S01]  /*1960*/  LDG.E.64 R20, desc[UR8][R10.64+-0x20] ;  /* 0xffffe0080a147981 */ /* 0x001f62000c1e1b00 */
[----:B---3--:R-:W-:-:S08]  /*1970*/  DMUL R26, R26, UR4 ;  /* 0x000000041a1a7c28 */ /* 0x008fd00008000000 */
[----:B--2---:R-:W-:-:S07]  /*1980*/  DFMA R24, R26, R2, R24 ;  /* 0x000000021a18722b */ /* 0x004fce0000000018 */
[----:B------:R0:W-:Y:S04]  /*1990*/  STG.E.64 desc[UR6][R10.64+-0x30], R24 ;  /* 0xffffd0180a007986 */ /* 0x0001e8000c101b06 */
[----:B------:R-:W2:Y:S04]  /*19a0*/  LD.E.64 R26, desc[UR10][R12.64+-0x28] ;  /* 0xffffd80a0c1a7980 */ /* 0x000ea8000c101b00 */
[----:B0-----:R-:W3:Y:S01]  /*19b0*/  LDG.E.64 R24, desc[UR8][R10.64+-0x18] ;  /* 0xffffe8080a187981 */ /* 0x001ee2000c1e1b00 */
[----:B--2---:R-:W-:-:S08]  /*19c0*/  DMUL R26, R26, UR4 ;  /* 0x000000041a1a7c28 */ /* 0x004fd00008000000 */
[----:B----4-:R-:W-:-:S07]  /*19d0*/  DFMA R14, R26, R2, R14 ;  /* 0x000000021a0e722b */ /* 0x010fce000000000e */
[----:B------:R0:W-:Y:S04]  /*19e0*/  STG.E.64 desc[UR6][R10.64+-0x28], R14 ;  /* 0xffffd80e0a007986 */ /* 0x0001e8000c101b06 */
[----:B------:R-:W2:Y:S04]  /*19f0*/  LD.E.64 R26, desc[UR10][R12.64+-0x20] ;  /* 0xffffe00a0c1a7980 */ /* 0x000ea8000c101b00 */
[----:B0-----:R-:W4:Y:S01]  /*1a00*/  LDG.E.64 R14, desc[UR8][R10.64+-0x10] ;  /* 0xfffff0080a0e7981 */ /* 0x001f22000c1e1b00 */
[----:B--2---:R-:W-:-:S08]  /*1a10*/  DMUL R26, R26, UR4 ;  /* 0x000000041a1a7c28 */ /* 0x004fd00008000000 */
[----:B-----5:R-:W-:-:S07]  /*1a20*/  DFMA R20, R26, R2, R20 ;  /* 0x000000021a14722b */ /* 0x020fce0000000014 */
[----:B------:R0:W-:Y:S04]  /*1a30*/  STG.E.64 desc[UR6][R10.64+-0x20], R20 ;  /* 0xffffe0140a007986 */ /* 0x0001e8000c101b06 */
[----:B------:R-:W2:Y:S04]  /*1a40*/  LD.E.64 R26, desc[UR10][R12.64+-0x18] ;  /* 0xffffe80a0c1a7980 */ /* 0x000ea8000c101b00 */
[----:B0-----:R-:W5:Y:S01]  /*1a50*/  LDG.E.64 R20, desc[UR8][R10.64+-0x8] ;  /* 0xfffff8080a147981 */ /* 0x001f62000c1e1b00 */
[----:B--2---:R-:W-:-:S08]  /*1a60*/  DMUL R26, R26, UR4 ;  /* 0x000000041a1a7c28 */ /* 0x004fd00008000000 */
[----:B---3--:R-:W-:-:S07]  /*1a70*/  DFMA R24, R26, R2, R24 ;  /* 0x000000021a18722b */ /* 0x008fce0000000018 */
        /* <DEDUP_REMOVED lines=41> */
[----:B------:R-:W2:Y:S02]  /*1d10*/  LD.E.64 R26, desc[UR10][R12.64+0x30] ;  /* 0x0000300a0c1a7980 */ /* 0x000ea4000c101b00 */
[----:B--2---:R-:W-:-:S08]  /*1d20*/  DMUL R26, R26, UR4 ;  /* 0x000000041a1a7c28 */ /* 0x004fd00008000000 */
[----:B---3--:R-:W-:-:S07]  /*1d30*/  DFMA R24, R26, R2, R24 ;  /* 0x000000021a18722b */ /* 0x008fce0000000018 */
[----:B------:R1:W-:Y:S04]  /*1d40*/  STG.E.64 desc[UR6][R10.64+0x30], R24 ;  /* 0x000030180a007986 */ /* 0x0003e8000c101b06 */
[----:B------:R2:W3:Y:S01]  /*1d50*/  LD.E.64 R26, desc[UR10][R12.64+0x38] ;  /* 0x0000380a0c1a7980 */ /* 0x0004e2000c101b00 */
[----:B------:R-:W-:-:S05]  /*1d60*/  VIADD R8, R8, 0x10 ;  /* 0x0000001008087836 */ /* 0x000fca0000000000 */
[----:B------:R-:W-:Y:S02]  /*1d70*/  ISETP.NE.AND P1, PT, R8, RZ, PT ;  /* 0x000000ff0800720c */ /* 0x000fe40003f25270 */
[----:B0-----:R-:W-:Y:S02]  /*1d80*/  IADD3 R20, P2, PT, R10, 0x80, RZ ;  /* 0x000000800a147810 */ /* 0x001fe40007f5e0ff */
[----:B--2---:R-:W-:-:S03]  /*1d90*/  IADD3 R12, P3, PT, R12, 0x80, RZ ;  /* 0x000000800c0c7810 */ /* 0x004fc60007f7e0ff */
[----:B------:R-:W-:Y:S02]  /*1da0*/  IMAD.X R21, RZ, RZ, R11, P2 ;  /* 0x000000ffff157224 */ /* 0x000fe400010e060b */
[----:B------:R-:W-:Y:S01]  /*1db0*/  IMAD.X R13, RZ, RZ, R13, P3 ;  /* 0x000000ffff0d7224 */ /* 0x000fe200018e060d */
[----:B---3--:R-:W-:Y:S01]  /*1dc0*/  DMUL R26, R26, UR4 ;  /* 0x000000041a1a7c28 */ /* 0x008fe20008000000 */
[----:B------:R-:W-:Y:S02]  /*1dd0*/  R2UR UR4, R6 ;  /* 0x00000000060472ca */ /* 0x000fe400000e0000 */
[----:B------:R-:W-:-:S05]  /*1de0*/  R2UR UR5, R7 ;  /* 0x00000000070572ca */ /* 0x000fca00000e0000 */
[----:B----4-:R-:W-:-:S08]  /*1df0*/  DFMA R14, R26, R2, R14 ;  /* 0x000000021a0e722b */ /* 0x010fd0000000000e */
[----:B------:R1:W-:Y:S01]  /*1e00*/  STG.E.64 desc[UR4][R10.64+0x38], R14 ;  /* 0x0000380e0a007986 */ /* 0x0003e2000c101b04 */
[----:B------:R-:W-:Y:S05]  /*1e10*/  @P1 BRA `(.L_x_15) ;  /* 0xfffffff800701947 */ /* 0x000fea000383ffff */
[----:B------:R-:W-:Y:S05]  /*1e20*/  BSYNC.RECONVERGENT B0 ;  /* 0x0000000000007941 */ /* 0x000fea0003800200 */
.L_x_14:
[----:B------:R-:W-:Y:S04]  /*1e30*/  BSSY.RECONVERGENT B0, `(.L_x_13) ;  /* 0x0000083000007945 */ /* 0x000fe80003800200 */
[----:B------:R-:W-:Y:S05]  /*1e40*/  @!P0 BRA `(.L_x_16) ;  /* 0x0000000800048947 */ /* 0x000fea0003800000 */
[----:B------:R-:W-:Y:S02]  /*1e50*/  ISETP.GE.U32.AND P0, PT, R22, 0x8, PT ;  /* 0x000000081600780c */ /* 0x000fe40003f06070 */
[----:B------:R-:W-:-:S04]  /*1e60*/  LOP3.LUT R8, R0, 0x7, RZ, 0xc0, !PT ;  /* 0x0000000700087812 */ /* 0x000fc800078ec0ff */
[----:B------:R-:W-:-:S07]  /*1e70*/  ISETP.NE.AND P1, PT, R8, RZ, PT ;  /* 0x000000ff0800720c */ /* 0x000fce0003f25270 */
[----:B------:R-:W-:Y:S06]  /*1e80*/  @!P0 BRA `(.L_x_17) ;  /* 0x0000000000d88947 */ /* 0x000fec0003800000 */
[C---:B------:R-:W-:Y:S01]  /*1e90*/  R2UR UR6, R6.reuse ;  /* 0x00000000060672ca */ /* 0x040fe200000e0000 */
[----:B-1----:R-:W-:Y:S01]  /*1ea0*/  IMAD.WIDE.U32 R10, R9, 0x8, R4 ;  /* 0x00000008090a7825 */ /* 0x002fe200078e0004 */
[C---:B------:R-:W-:Y:S02]  /*1eb0*/  R2UR UR7, R7.reuse ;  /* 0x00000000070772ca */ /* 0x040fe400000e0000 */
[----:B------:R-:W-:Y:S02]  /*1ec0*/  R2UR UR4, R6 ;  /* 0x00000000060472ca */ /* 0x000fe400000e0000 */
[----:B------:R-:W-:Y:S01]  /*1ed0*/  R2UR UR5, R7 ;  /* 0x00000000070572ca */ /* 0x000fe200000e0000 */
[----:B------:R-:W-:-:S08]  /*1ee0*/  IMAD.WIDE.U32 R12, R9, 0x8, R16 ;  /* 0x00000008090c7825 */ /* 0x000fd000078e0010 */
        /* <DEDUP_REMOVED lines=37> */
[----:B------:R-:W2:Y:S02]  /*2140*/  LD.E.64 R24, desc[UR10][R10.64+0x30] ;  /* 0x0000300a0a187980 */ /* 0x000ea4000c101b00 */
[----:B--2---:R-:W-:-:S08]  /*2150*/  DMUL R24, R24, UR4 ;  /* 0x0000000418187c28 */ /* 0x004fd00008000000 */
[----:B----4-:R-:W-:-:S07]  /*2160*/  DFMA R14, R24, R2, R14 ;  /* 0x00000002180e722b */ /* 0x010fce000000000e */
[----:B------:R0:W-:Y:S04]  /*2170*/  STG.E.64 desc[UR6][R12.64+0x30], R14 ;  /* 0x0000300e0c007986 */ /* 0x0001e8000c101b06 */
[----:B------:R-:W2:Y:S01]  /*2180*/  LD.E.64 R24, desc[UR10][R10.64+0x38] ;  /* 0x0000380a0a187980 */ /* 0x000ea2000c101b00 */
[----:B------:R-:W-:Y:S01]  /*2190*/  VIADD R9, R9, 0x8 ;  /* 0x0000000809097836 */ /* 0x000fe20000000000 */
[----:B--2---:R-:W-:Y:S01]  /*21a0*/  DMUL R24, R24, UR4 ;  /* 0x0000000418187c28 */ /* 0x004fe20008000000 */
[----:B------:R-:W-:Y:S02]  /*21b0*/  R2UR UR4, R6 ;  /* 0x00000000060472ca */ /* 0x000fe400000e0000 */
[----:B------:R-:W-:-:S05]  /*21c0*/  R2UR UR5, R7 ;  /* 0x00000000070572ca */ /* 0x000fca00000e0000 */
[----:B-----5:R-:W-:-:S08]  /*21d0*/  DFMA R20, R24, R2, R20 ;  /* 0x000000021814722b */ /* 0x020fd00000000014 */
[----:B------:R0:W-:Y:S03]  /*21e0*/  STG.E.64 desc[UR4][R12.64+0x38], R20 ;  /* 0x000038140c007986 */ /* 0x0001e6000c101b04 */
.L_x_17:
        /* <DEDUP_REMOVED lines=11> */
[----:B0-----:R-:W2:Y:S04]  /*22a0*/  LD.E.64 R14, desc[UR6][R10.64] ;  /* 0x000000060a0e7980 */ /* 0x001ea8000c101b00 */
        /* <DEDUP_REMOVED lines=16> */
[----:B------:R-:W5:Y:S02]  /*23b0*/  LD.E.64 R22, desc[UR10][R10.64+0x10] ;  /* 0x0000100a0a167980 */ /* 0x000f64000c101b00 */
[----:B-----5:R-:W-:-:S08]  /*23c0*/  DMUL R22, R22, UR4 ;  /* 0x0000000416167c28 */ /* 0x020fd00008000000 */
[----:B--2---:R-:W-:-:S07]  /*23d0*/  DFMA R20, R22, R2, R20 ;  /* 0x000000021614722b */ /* 0x004fce0000000014 */
[----:B------:R3:W-:Y:S04]  /*23e0*/  STG.E.64 desc[UR6][R16.64+0x10], R20 ;  /* 0x0000101410007986 */ /* 0x0007e8000c101b06 */
[----:B------:R-:W2:Y:S01]  /*23f0*/  LD.E.64 R22, desc[UR10][R10.64+0x18] ;  /* 0x0000180a0a167980 */ /* 0x000ea2000c101b00 */
[----:B------:R-:W-:Y:S01]  /*2400*/  VIADD R9, R9, 0x4 ;  /* 0x0000000409097836 */ /* 0x000fe20000000000 */
[----:B--2---:R-:W-:Y:S01]  /*2410*/  DMUL R22, R22, UR4 ;  /* 0x0000000416167c28 */ /* 0x004fe20008000000 */
[----:B------:R-:W-:Y:S02]  /*2420*/  R2UR UR4, R6 ;  /* 0x00000000060472ca */ /* 0x000fe400000e0000 */
[----:B------:R-:W-:-:S05]  /*2430*/  R2UR UR5, R7 ;  /* 0x00000000070572ca */ /* 0x000fca00000e0000 */
[----:B----4-:R-:W-:-:S08]  /*2440*/  DFMA R12, R22, R2, R12 ;  /* 0x00000002160c722b */ /* 0x010fd0000000000c */
[----:B------:R3:W-:Y:S03]  /*2450*/  STG.E.64 desc[UR4][R16.64+0x18], R12 ;  /* 0x0000180c10007986 */ /* 0x0007e6000c101b04 */
.L_x_18:
[----:B------:R-:W-:Y:S05]  /*2460*/  @!P1 BRA `(.L_x_16) ;  /* 0x00000000007c9947 */ /* 0x000fea0003800000 */
[----:B------:R-:W0:Y:S01]  /*2470*/  LDCU.64 UR4, c[0x0][0x3b0] ;  /* 0x00007600ff0477ac */ /* 0x000e220008000a00 */
[----:B------:R-:W-:-:S04]  /*2480*/  IMAD.WIDE.U32 R18, R9, 0x8, R18 ;  /* 0x0000000809127825 */ /* 0x000fc800078e0012 */
[----:B------:R-:W-:-:S04]  /*2490*/  IMAD.WIDE.U32 R8, R9, 0x8, R4 ;  /* 0x0000000809087825 */ /* 0x000fc800078e0004 */
[----:B---3--:R-:W-:Y:S02]  /*24a0*/  IMAD.MOV.U32 R16, RZ, RZ, R8 ;  /* 0x000000ffff107224 */ /* 0x008fe400078e0008 */
[----:B------:R-:W-:Y:S02]  /*24b0*/  IMAD.MOV.U32 R17, RZ, RZ, R9 ;  /* 0x000000ffff117224 */ /* 0x000fe400078e0009 */
[----:B------:R-:W-:Y:S01]  /*24c0*/  IMAD.MOV R0, RZ, RZ, -R0 ;  /* 0x000000ffff007224 */ /* 0x000fe200078e0a00 */
[----:B01----:R-:W-:-:S04]  /*24d0*/  IADD3 R14, P0, PT, R18, UR4, RZ ;  /* 0x00000004120e7c10 */ /* 0x003fc8000ff1e0ff */
[----:B------:R-:W-:-:S09]  /*24e0*/  IADD3.X R15, PT, PT, R19, UR5, RZ, P0, !PT ;  /* 0x00000005130f7c10 */ /* 0x000fd200087fe4ff */
.L_x_19:
[C---:B------:R-:W-:Y:S01]  /*24f0*/  R2UR UR6, R6.reuse ;  /* 0x00000000060672ca */ /* 0x040fe200000e0000 */
[----:B--2---:R-:W-:Y:S01]  /*2500*/  IMAD.MOV.U32 R12, RZ, RZ, R16 ;  /* 0x000000ffff0c7224 */ /* 0x004fe200078e0010 */
[C---:B------:R-:W-:Y:S01]  /*2510*/  R2UR UR7, R7.reuse ;  /* 0x00000000070772ca */ /* 0x040fe200000e0000 */
[----:B------:R-:W-:Y:S01]  /*2520*/  IMAD.MOV.U32 R13, RZ, RZ, R17 ;  /* 0x000000ffff0d7224 */ /* 0x000fe200078e0011 */
[----:B------:R-:W-:Y:S02]  /*2530*/  R2UR UR4, R6 ;  /* 0x00000000060472ca */ /* 0x000fe400000e0000 */
[----:B------:R-:W-:-:S09]  /*2540*/  R2UR UR5, R7 ;  /* 0x00000000070572ca */ /* 0x000fd200000e0000 */
[----:B------:R0:W2:Y:S02]  /*2550*/  LD.E.64 R10, desc[UR6][R12.64] ;  /* 0x000000060c0a7980 */ /* 0x0000a4000c101b00 */
[----:B0-----:R-:W-:Y:S02]  /*2560*/  IMAD.MOV.U32 R12, RZ, RZ, R14 ;  /* 0x000000ffff0c7224 */ /* 0x001fe400078e000e */
[----:B------:R-:W-:-:S05]  /*2570*/  IMAD.MOV.U32 R13, RZ, RZ, R15 ;  /* 0x000000ffff0d7224 */ /* 0x000fca00078e000f */
[----:B------:R-:W3:Y:S01]  /*2580*/  LDG.E.64 R8, desc[UR4][R12.64] ;  /* 0x000000040c087981 */ /* 0x000ee2000c1e1b00 */
[----:B------:R-:W2:Y:S01]  /*2590*/  LDCU.64 UR4, c[0x0][0x388] ;  /* 0x00007100ff0477ac */ /* 0x000ea20008000a00 */
[----:B------:R-:W-:Y:S01]  /*25a0*/  VIADD R0, R0, 0x1 ;  /* 0x0000000100007836 */ /* 0x000fe20000000000 */
[----:B------:R-:W-:Y:S02]  /*25b0*/  IADD3 R16, P1, PT, R16, 0x8, RZ ;  /* 0x0000000810107810 */ /* 0x000fe40007f3e0ff */
[----:B------:R-:W-:Y:S02]  /*25c0*/  IADD3 R14, P2, PT, R12, 0x8, RZ ;  /* 0x000000080c0e7810 */ /* 0x000fe40007f5e0ff */
[----:B------:R-:W-:Y:S01]  /*25d0*/  ISETP.NE.AND P0, PT, R0, RZ, PT ;  /* 0x000000ff0000720c */ /* 0x000fe20003f05270 */
[----:B------:R-:W-:Y:S02]  /*25e0*/  IMAD.X R17, RZ, RZ, R17, P1 ;  /* 0x000000ffff117224 */ /* 0x000fe400008e0611 */
[----:B------:R-:W-:Y:S01]  /*25f0*/  IMAD.X R15, RZ, RZ, R13, P2 ;  /* 0x000000ffff0f7224 */ /* 0x000fe200010e060d */
[----:B--2---:R-:W-:Y:S01]  /*2600*/  DMUL R10, R10, UR4 ;  /* 0x000000040a0a7c28 */ /* 0x004fe20008000000 */
[----:B------:R-:W-:-:S02]  /*2610*/  R2UR UR4, R6 ;  /* 0x00000000060472ca */ /* 0x000fc400000e0000 */
[----:B------:R-:W-:-:S05]  /*2620*/  R2UR UR5, R7 ;  /* 0x00000000070572ca */ /* 0x000fca00000e0000 */
[----:B---3--:R-:W-:-:S08]  /*2630*/  DFMA R8, R10, R2, R8 ;  /* 0x000000020a08722b */ /* 0x008fd00000000008 */
[----:B------:R2:W-:Y:S01]  /*2640*/  STG.E.64 desc[UR4][R12.64], R8 ;  /* 0x000000080c007986 */ /* 0x0005e2000c101b04 */
[----:B------:R-:W-:Y:S05]  /*2650*/  @P0 BRA `(.L_x_19) ;  /* 0xfffffffc00a40947 */ /* 0x000fea000383ffff */
.L_x_16:
[----:B------:R-:W-:Y:S05]  /*2660*/  BSYNC.RECONVERGENT B0 ;  /* 0x0000000000007941 */ /* 0x000fea0003800200 */
.L_x_13:
[----:B------:R-:W-:-:S04]  /*2670*/  MOV R0, 0x8 ;  /* 0x0000000800007802 */ /* 0x000fc80000000f00 */
[----:B------:R4:W0:Y:S03]  /*2680*/  LDC.64 R2, c[0x4][R0] ;  /* 0x0100000000027b82 */ /* 0x0008260000000a00 */
[----:B0--3--:R-:W-:-:S07]  /*2690*/  LEPC R20, `(.L_x_20) ;  /* 0x000000001014794e */ /* 0x009fce0000000000 */
[----:B-12-4-:R-:W-:Y:S05]  /*26a0*/  CALL.ABS.NOINC R2 ;  /* 0x0000000002007343 */ /* 0x016fea0003c00000 */
.L_x_20:
[----:B------:R-:W-:Y:S05]  /*26b0*/  EXIT ;  /* 0x000000000000794d */ /* 0x000fea0003800000 */
        .weak           $__internal_0_$__cuda_sm20_div_rn_f64_full
        .type           $__internal_0_$__cuda_sm20_div_rn_f64_full,@function
        .size           $__internal_0_$__cuda_sm20_div_rn_f64_full,($__internal_1_$__cuda_sm20_dsqrt_rn_f64_mediumpath_v1 - $__internal_0_$__cuda_sm20_div_rn_f64_full)
$__internal_0_$__cuda_sm20_div_rn_f64_full:
[----:B------:R-:W0:Y:S01]  /*26c0*/  LDC.64 R12, c[0x0][0x390] ;  /* 0x0000e400ff0c7b82 */ /* 0x000e220000000a00 */
[C---:B------:R-:W-:Y:S01]  /*26d0*/  FSETP.GEU.AND P2, PT, |R9|.reuse, 1.469367938527859385e-39, PT ;  /* 0x001000000900780b */ /* 0x040fe20003f4e200 */
[----:B------:R-:W-:Y:S01]  /*26e0*/  IMAD.MOV.U32 R27, RZ, RZ, 0x1ca00000 ;  /* 0x1ca00000ff1b7424 */ /* 0x000fe200078e00ff */
[----:B------:R-:W-:Y:S01]  /*26f0*/  LOP3.LUT R24, R9, 0x7ff00000, RZ, 0xc0, !PT ;  /* 0x7ff0000009187812 */ /* 0x000fe200078ec0ff */
[----:B------:R-:W-:Y:S01]  /*2700*/  BSSY.RECONVERGENT B1, `(.L_x_21) ;  /* 0x0000051000017945 */ /* 0x000fe20003800200 */
[C---:B0-----:R-:W-:Y:S02]  /*2710*/  FSETP.GEU.AND P0, PT, |R13|.reuse, 1.469367938527859385e-39, PT ;  /* 0x001000000d00780b */ /* 0x041fe40003f0e200 */
[C---:B------:R-:W-:Y:S02]  /*2720*/  LOP3.LUT R10, R13.reuse, 0x800fffff, RZ, 0xc0, !PT ;  /* 0x800fffff0d0a7812 */ /* 0x040fe400078ec0ff */
[----:B------:R-:W-:Y:S02]  /*2730*/  LOP3.LUT R25, R13, 0x7ff00000, RZ, 0xc0, !PT ;  /* 0x7ff000000d197812 */ /* 0x000fe400078ec0ff */
[----:B------:R-:W-:Y:S01]  /*2740*/  LOP3.LUT R11, R10, 0x3ff00000, RZ, 0xfc, !PT ;  /* 0x3ff000000a0b7812 */ /* 0x000fe200078efcff */
[----:B------:R-:W-:Y:S01]  /*2750*/  IMAD.MOV.U32 R10, RZ, RZ, R12 ;  /* 0x000000ffff0a7224 */ /* 0x000fe200078e000c */
[----:B------:R-:W-:-:S04]  /*2760*/  ISETP.GE.U32.AND P1, PT, R24, R25, PT ;  /* 0x000000191800720c */ /* 0x000fc80003f26070 */
[----:B------:R-:W-:Y:S01]  /*2770*/  SEL R27, R27, 0x63400000, !P1 ;  /* 0x634000001b1b7807 */ /* 0x000fe20004800000 */
[----:B------:R-:W0:Y:S03]  /*2780*/  @!P0 LDC.64 R2, c[0x0][0x390] ;  /* 0x0000e400ff028b82 */ /* 0x000e260000000a00 */
[----:B------:R-:W-:-:S04]  /*2790*/  @!P2 LOP3.LUT R22, R27, 0x80000000, R9, 0xf8, !PT ;  /* 0x800000001b16a812 */ /* 0x000fc800078ef809 */
[----:B------:R-:W-:Y:S01]  /*27a0*/  @!P2 LOP3.LUT R23, R22, 0x100000, RZ, 0xfc, !PT ;  /* 0x001000001617a812 */ /* 0x000fe200078efcff */
[----:B------:R-:W-:Y:S01]  /*27b0*/  @!P2 IMAD.MOV.U32 R22, RZ, RZ, RZ ;  /* 0x000000ffff16a224 */ /* 0x000fe200078e00ff */
[----:B0-----:R-:W-:Y:S01]  /*27c0*/  @!P0 DMUL R10, R2, 8.98846567431157953865e+307 ;  /* 0x7fe00000020a8828 */ /* 0x001fe20000000000 */
[----:B------:R-:W-:-:S05]  /*27d0*/  IMAD.MOV.U32 R2, RZ, RZ, 0x1 ;  /* 0x00000001ff027424 */ /* 0x000fca00078e00ff */
[----:B------:R-:W0:Y:S02]  /*27e0*/  MUFU.RCP64H R3, R11 ;  /* 0x0000000b00037308 */ /* 0x000e240000001800 */
[----:B0-----:R-:W-:-:S08]  /*27f0*/  DFMA R14, R2, -R10, 1 ;  /* 0x3ff00000020e742b */ /* 0x001fd0000000080a */
[----:B------:R-:W-:-:S08]  /*2800*/  DFMA R14, R14, R14, R14 ;  /* 0x0000000e0e0e722b */ /* 0x000fd0000000000e */
[----:B------:R-:W-:Y:S01]  /*2810*/  DFMA R2, R2, R14, R2 ;  /* 0x0000000e0202722b */ /* 0x000fe20000000002 */
[----:B------:R-:W-:Y:S01]  /*2820*/  LOP3.LUT R15, R27, 0x800fffff, R9, 0xf8, !PT ;  /* 0x800fffff1b0f7812 */ /* 0x000fe200078ef809 */
[----:B------:R-:W-:-:S06]  /*2830*/  IMAD.MOV.U32 R14, RZ, RZ, R8 ;  /* 0x000000ffff0e7224 */ /* 0x000fcc00078e0008 */
[----:B------:R-:W-:Y:S02]  /*2840*/  DFMA R20, R2, -R10, 1 ;  /* 0x3ff000000214742b */ /* 0x000fe4000000080a */
[----:B------:R-:W-:-:S06]  /*2850*/  @!P2 DFMA R14, R14, 2, -R22 ;  /* 0x400000000e0ea82b */ /* 0x000fcc0000000816 */
[----:B------:R-:W-:-:S08]  /*2860*/  DFMA R2, R2, R20, R2 ;  /* 0x000000140202722b */ /* 0x000fd00000000002 */
[----:B------:R-:W-:-:S08]  /*2870*/  DMUL R20, R2, R14 ;  /* 0x0000000e02147228 */ /* 0x000fd00000000000 */
[----:B------:R-:W-:-:S08]  /*2880*/  DFMA R22, R20, -R10, R14 ;  /* 0x8000000a1416722b */ /* 0x000fd0000000000e */
[----:B------:R-:W-:Y:S01]  /*2890*/  DFMA R22, R2, R22, R20 ;  /* 0x000000160216722b */ /* 0x000fe20000000014 */
[----:B------:R-:W-:Y:S01]  /*28a0*/  IMAD.MOV.U32 R20, RZ, RZ, R24 ;  /* 0x000000ffff147224 */ /* 0x000fe200078e0018 */
[----:B------:R-:W-:Y:S01]  /*28b0*/  @!P2 LOP3.LUT R20, R15, 0x7ff00000, RZ, 0xc0, !PT ;  /* 0x7ff000000f14a812 */ /* 0x000fe200078ec0ff */
[----:B------:R-:W-:Y:S01]  /*28c0*/  IMAD.MOV.U32 R21, RZ, RZ, R25 ;  /* 0x000000ffff157224 */ /* 0x000fe200078e0019 */
[----:B------:R-:W-:-:S03]  /*28d0*/  @!P0 LOP3.LUT R21, R11, 0x7ff00000, RZ, 0xc0, !PT ;  /* 0x7ff000000b158812 */ /* 0x000fc600078ec0ff */
[----:B------:R-:W-:-:S05]  /*28e0*/  VIADD R2, R20, 0xffffffff ;  /* 0xffffffff14027836 */ /* 0x000fca0000000000 */
[----:B------:R-:W-:Y:S01]  /*28f0*/  ISETP.GT.U32.AND P0, PT, R2, 0x7feffffe, PT ;  /* 0x7feffffe0200780c */ /* 0x000fe20003f04070 */
[----:B------:R-:W-:-:S05]  /*2900*/  VIADD R2, R21, 0xffffffff ;  /* 0xffffffff15027836 */ /* 0x000fca0000000000 */
[----:B------:R-:W-:-:S13]  /*2910*/  ISETP.GT.U32.OR P0, PT, R2, 0x7feffffe, P0 ;  /* 0x7feffffe0200780c */ /* 0x000fda0000704470 */
[----:B------:R-:W-:Y:S05]  /*2920*/  @P0 BRA `(.L_x_22) ;  /* 0x0000000000600947 */ /* 0x000fea0003800000 */
[----:B------:R-:W-:Y:S01]  /*2930*/  VIADDMNMX R24, R24, -R25, 0xb9600000, !PT ;  /* 0xb960000018187446 */ /* 0x000fe20007800919 */
[----:B------:R-:W-:-:S03]  /*2940*/  IMAD.MOV.U32 R8, RZ, RZ, RZ ;  /* 0x000000ffff087224 */ /* 0x000fc600078e00ff */
[----:B------:R-:W-:-:S05]  /*2950*/  VIMNMX R24, PT, PT, R24, 0x46a00000, PT ;  /* 0x46a0000018187848 */ /* 0x000fca0003fe0100 */
[----:B------:R-:W-:-:S04]  /*2960*/  IMAD.IADD R27, R24, 0x1, -R27 ;  /* 0x00000001181b7824 */ /* 0x000fc800078e0a1b */
[----:B------:R-:W-:-:S06]  /*2970*/  VIADD R9, R27, 0x7fe00000 ;  /* 0x7fe000001b097836 */ /* 0x000fcc0000000000 */
[----:B------:R-:W-:-:S10]  /*2980*/  DMUL R2, R22, R8 ;  /* 0x0000000816027228 */ /* 0x000fd40000000000 */
[----:B------:R-:W-:-:S13]  /*2990*/  FSETP.GTU.AND P0, PT, |R3|, 1.469367938527859385e-39, PT ;  /* 0x001000000300780b */ /* 0x000fda0003f0c200 */
[----:B------:R-:W-:Y:S05]  /*29a0*/  @P0 BRA `(.L_x_23) ;  /* 0x0000000000980947 */ /* 0x000fea0003800000 */
[----:B------:R-:W-:Y:S01]  /*29b0*/  DFMA R10, R22, -R10, R14 ;  /* 0x8000000a160a722b */ /* 0x000fe2000000000e */
[----:B------:R-:W-:-:S09]  /*29c0*/  IMAD.MOV.U32 R8, RZ, RZ, RZ ;  /* 0x000000ffff087224 */ /* 0x000fd200078e00ff */
[C---:B------:R-:W-:Y:S02]  /*29d0*/  FSETP.NEU.AND P0, PT, R11.reuse, RZ, PT ;  /* 0x000000ff0b00720b */ /* 0x040fe40003f0d000 */
[----:B------:R-:W-:-:S04]  /*29e0*/  LOP3.LUT R13, R11, 0x80000000, R13, 0x48, !PT ;  /* 0x800000000b0d7812 */ /* 0x000fc800078e480d */
[----:B------:R-:W-:-:S07]  /*29f0*/  LOP3.LUT R9, R13, R9, RZ, 0xfc, !PT ;  /* 0x000000090d097212 */ /* 0x000fce00078efcff */
[----:B------:R-:W-:Y:S05]  /*2a00*/  @!P0 BRA `(.L_x_23) ;  /* 0x0000000000808947 */ /* 0x000fea0003800000 */
[----:B------:R-:W-:Y:S01]  /*2a10*/  IMAD.MOV R11, RZ, RZ, -R27 ;  /* 0x000000ffff0b7224 */ /* 0x000fe200078e0a1b */
[----:B------:R-:W-:Y:S01]  /*2a20*/  DMUL.RP R8, R22, R8 ;  /* 0x0000000816087228 */ /* 0x000fe20000008000 */
[----:B------:R-:W-:Y:S01]  /*2a30*/  IMAD.MOV.U32 R10, RZ, RZ, RZ ;  /* 0x000000ffff0a7224 */ /* 0x000fe200078e00ff */
[----:B------:R-:W-:-:S05]  /*2a40*/  IADD3 R27, PT, PT, -R27, -0x43300000, RZ ;  /* 0xbcd000001b1b7810 */ /* 0x000fca0007ffe1ff */
[----:B------:R-:W-:-:S03]  /*2a50*/  DFMA R10, R2, -R10, R22 ;  /* 0x8000000a020a722b */ /* 0x000fc60000000016 */
[----:B------:R-:W-:-:S07]  /*2a60*/  LOP3.LUT R13, R9, R13, RZ, 0x3c, !PT ;  /* 0x0000000d090d7212 */ /* 0x000fce00078e3cff */
[----:B------:R-:W-:-:S04]  /*2a70*/  FSETP.NEU.AND P0, PT, |R11|, R27, PT ;  /* 0x0000001b0b00720b */ /* 0x000fc80003f0d200 */
[----:B------:R-:W-:Y:S02]  /*2a80*/  FSEL R2, R8, R2, !P0 ;  /* 0x0000000208027208 */ /* 0x000fe40004000000 */
[----:B------:R-:W-:Y:S01]  /*2a90*/  FSEL R3, R13, R3, !P0 ;  /* 0x000000030d037208 */ /* 0x000fe20004000000 */
[----:B------:R-:W-:Y:S06]  /*2aa0*/  BRA `(.L_x_23) ;  /* 0x0000000000587947 */ /* 0x000fec0003800000 */
.L_x_22:
[----:B------:R-:W-:-:S14]  /*2ab0*/  DSETP.NAN.AND P0, PT, R8, R8, PT ;  /* 0x000000080800722a */ /* 0x000fdc0003f08000 */
[----:B------:R-:W-:Y:S05]  /*2ac0*/  @P0 BRA `(.L_x_24) ;  /* 0x0000000000480947 */ /* 0x000fea0003800000 */
[----:B------:R-:W0:Y:S02]  /*2ad0*/  LDC.64 R2, c[0x0][0x390] ;  /* 0x0000e400ff027b82 */ /* 0x000e240000000a00 */
[----:B0-----:R-:W-:-:S14]  /*2ae0*/  DSETP.NAN.AND P0, PT, R2, R2, PT ;  /* 0x000000020200722a */ /* 0x001fdc0003f08000 */
[----:B------:R-:W-:Y:S05]  /*2af0*/  @P0 BRA `(.L_x_25) ;  /* 0x0000000000300947 */ /* 0x000fea0003800000 */
[----:B------:R-:W-:Y:S01]  /*2b00*/  ISETP.NE.AND P0, PT, R20, R21, PT ;  /* 0x000000151400720c */ /* 0x000fe20003f05270 */
[----:B------:R-:W-:Y:S02]  /*2b10*/  IMAD.MOV.U32 R2, RZ, RZ, 0x0 ;  /* 0x00000000ff027424 */ /* 0x000fe400078e00ff */
[----:B------:R-:W-:-:S10]  /*2b20*/  IMAD.MOV.U32 R3, RZ, RZ, -0x80000 ;  /* 0xfff80000ff037424 */ /* 0x000fd400078e00ff */
[----:B------:R-:W-:Y:S05]  /*2b30*/  @!P0 BRA `(.L_x_23) ;  /* 0x0000000000348947 */ /* 0x000fea0003800000 */
[----:B------:R-:W-:Y:S02]  /*2b40*/  ISETP.NE.AND P0, PT, R20, 0x7ff00000, PT ;  /* 0x7ff000001400780c */ /* 0x000fe40003f05270 */
[----:B------:R-:W-:Y:S02]  /*2b50*/  LOP3.LUT R3, R9, 0x80000000, R13, 0x48, !PT ;  /* 0x8000000009037812 */ /* 0x000fe400078e480d */
[----:B------:R-:W-:-:S13]  /*2b60*/  ISETP.EQ.OR P0, PT, R21, RZ, !P0 ;  /* 0x000000ff1500720c */ /* 0x000fda0004702670 */
[----:B------:R-:W-:Y:S01]  /*2b70*/  @P0 LOP3.LUT R8, R3, 0x7ff00000, RZ, 0xfc, !PT ;  /* 0x7ff0000003080812 */ /* 0x000fe200078efcff */
[----:B------:R-:W-:Y:S02]  /*2b80*/  @!P0 IMAD.MOV.U32 R2, RZ, RZ, RZ ;  /* 0x000000ffff028224 */ /* 0x000fe400078e00ff */
[----:B------:R-:W-:Y:S02]  /*2b90*/  @P0 IMAD.MOV.U32 R2, RZ, RZ, RZ ;  /* 0x000000ffff020224 */ /* 0x000fe400078e00ff */
[----:B------:R-:W-:Y:S01]  /*2ba0*/  @P0 IMAD.MOV.U32 R3, RZ, RZ, R8 ;  /* 0x000000ffff030224 */ /* 0x000fe200078e0008 */
[----:B------:R-:W-:Y:S06]  /*2bb0*/  BRA `(.L_x_23) ;  /* 0x0000000000147947 */ /* 0x000fec0003800000 */
.L_x_25:
[----:B------:R-:W-:Y:S01]  /*2bc0*/  LOP3.LUT R3, R13, 0x80000, RZ, 0xfc, !PT ;  /* 0x000800000d037812 */ /* 0x000fe200078efcff */
[----:B------:R-:W-:Y:S01]  /*2bd0*/  IMAD.MOV.U32 R2, RZ, RZ, R12 ;  /* 0x000000ffff027224 */ /* 0x000fe200078e000c */
[----:B------:R-:W-:Y:S06]  /*2be0*/  BRA `(.L_x_23) ;  /* 0x0000000000087947 */ /* 0x000fec0003800000 */
.L_x_24:
[----:B------:R-:W-:Y:S01]  /*2bf0*/  LOP3.LUT R3, R9, 0x80000, RZ, 0xfc, !PT ;  /* 0x0008000009037812 */ /* 0x000fe200078efcff */
[----:B------:R-:W-:-:S07]  /*2c00*/  IMAD.MOV.U32 R2, RZ, RZ, R8 ;  /* 0x000000ffff027224 */ /* 0x000fce00078e0008 */
.L_x_23:
[----:B------:R-:W-:Y:S05]  /*2c10*/  BSYNC.RECONVERGENT B1 ;  /* 0x0000000000017941 */ /* 0x000fea0003800200 */
.L_x_21:
[----:B------:R-:W-:Y:S02]  /*2c20*/  IMAD.MOV.U32 R8, RZ, RZ, R2 ;  /* 0x000000ffff087224 */ /* 0x000fe400078e0002 */
[----:B------:R-:W-:Y:S02]  /*2c30*/  IMAD.MOV.U32 R9, RZ, RZ, R3 ;  /* 0x000000ffff097224 */ /* 0x000fe400078e0003 */
[----:B------:R-:W-:Y:S02]  /*2c40*/  IMAD.MOV.U32 R2, RZ, RZ, R0 ;  /* 0x000000ffff027224 */ /* 0x000fe400078e0000 */
[----:B------:R-:W-:-:S04]  /*2c50*/  IMAD.MOV.U32 R3, RZ, RZ, 0x0 ;  /* 0x00000000ff037424 */ /* 0x000fc800078e00ff */
[----:B------:R-:W-:Y:S05]  /*2c60*/  RET.REL.NODEC R2 `(_Z20dev_updateNeighboursiiddPdiiiS_) ;  /* 0xffffffd002e47950 */ /* 0x000fea0003c3ffff */
        .weak           $__internal_1_$__cuda_sm20_dsqrt_rn_f64_mediumpath_v1
        .type           $__internal_1_$__cuda_sm20_dsqrt_rn_f64_mediumpath_v1,@function
        .size           $__internal_1_$__cuda_sm20_dsqrt_rn_f64_mediumpath_v1,(.L_x_42 - $__internal_1_$__cuda_sm20_dsqrt_rn_f64_mediumpath_v1)
$__internal_1_$__cuda_sm20_dsqrt_rn_f64_mediumpath_v1:
[----:B------:R-:W-:Y:S01]  /*2c70*/  ISETP.GE.U32.AND P0, PT, R10, -0x3400000, PT ;  /* 0xfcc000000a00780c */ /* 0x000fe20003f06070 */
[----:B------:R-:W-:Y:S02]  /*2c80*/  IMAD.MOV.U32 R8, RZ, RZ, R2 ;  /* 0x000000ffff087224 */ /* 0x000fe400078e0002 */
[----:B------:R-:W-:Y:S02]  /*2c90*/  IMAD.MOV.U32 R9, RZ, RZ, R3 ;  /* 0x000000ffff097224 */ /* 0x000fe400078e0003 */
[----:B------:R-:W-:Y:S02]  /*2ca0*/  IMAD.MOV.U32 R14, RZ, RZ, R20 ;  /* 0x000000ffff0e7224 */ /* 0x000fe400078e0014 */
[----:B------:R-:W-:Y:S02]  /*2cb0*/  IMAD.MOV.U32 R2, RZ, RZ, R22 ;  /* 0x000000ffff027224 */ /* 0x000fe400078e0016 */
[----:B------:R-:W-:-:S04]  /*2cc0*/  IMAD.MOV.U32 R3, RZ, RZ, R23 ;  /* 0x000000ffff037224 */ /* 0x000fc800078e0017 */
[----:B------:R-:W-:Y:S05]  /*2cd0*/  @!P0 BRA `(.L_x_26) ;  /* 0x0000000000208947 */ /* 0x000fea0003800000 */
[----:B------:R-:W-:-:S10]  /*2ce0*/  DFMA.RM R2, R2, R14, R12 ;  /* 0x0000000e0202722b */ /* 0x000fd4000000400c */
[----:B------:R-:W-:-:S05]  /*2cf0*/  IADD3 R10, P0, PT, R2, 0x1, RZ ;  /* 0x00000001020a7810 */ /* 0x000fca0007f1e0ff */
[----:B------:R-:W-:-:S06]  /*2d00*/  IMAD.X R11, RZ, RZ, R3, P0 ;  /* 0x000000ffff0b7224 */ /* 0x000fcc00000e0603 */
[----:B------:R-:W-:-:S08]  /*2d10*/  DFMA.RP R8, -R2, R10, R8 ;  /* 0x0000000a0208722b */ /* 0x000fd00000008108 */
[----:B------:R-:W-:-:S06]  /*2d20*/  DSETP.GT.AND P0, PT, R8, RZ, PT ;  /* 0x000000ff0800722a */ /* 0x000fcc0003f04000 */
[----:B------:R-:W-:Y:S02]  /*2d30*/  FSEL R2, R10, R2, P0 ;  /* 0x000000020a027208 */ /* 0x000fe40000000000 */
[----:B------:R-:W-:Y:S01]  /*2d40*/  FSEL R3, R11, R3, P0 ;  /* 0x000000030b037208 */ /* 0x000fe20000000000 */
[----:B------:R-:W-:Y:S06]  /*2d50*/  BRA `(.L_x_27) ;  /* 0x0000000000647947 */ /* 0x000fec0003800000 */
.L_x_26:
[----:B------:R-:W-:-:S14]  /*2d60*/  DSETP.NE.AND P0, PT, R8, RZ, PT ;  /* 0x000000ff0800722a */ /* 0x000fdc0003f05000 */
[----:B------:R-:W-:Y:S05]  /*2d70*/  @!P0 BRA `(.L_x_28) ;  /* 0x0000000000588947 */ /* 0x000fea0003800000 */
[----:B------:R-:W-:-:S13]  /*2d80*/  ISETP.GE.AND P0, PT, R9, RZ, PT ;  /* 0x000000ff0900720c */ /* 0x000fda0003f06270 */
[----:B------:R-:W-:Y:S02]  /*2d90*/  @!P0 IMAD.MOV.U32 R2, RZ, RZ, 0x0 ;  /* 0x00000000ff028424 */ /* 0x000fe400078e00ff */
[----:B------:R-:W-:Y:S01]  /*2da0*/  @!P0 IMAD.MOV.U32 R3, RZ, RZ, -0x80000 ;  /* 0xfff80000ff038424 */ /* 0x000fe200078e00ff */
[----:B------:R-:W-:Y:S06]  /*2db0*/  @!P0 BRA `(.L_x_27) ;  /* 0x00000000004c8947 */ /* 0x000fec0003800000 */
[----:B------:R-:W-:-:S13]  /*2dc0*/  ISETP.GT.AND P0, PT, R9, 0x7fefffff, PT ;  /* 0x7fefffff0900780c */ /* 0x000fda0003f04270 */
[----:B------:R-:W-:Y:S05]  /*2dd0*/  @P0 BRA `(.L_x_28) ;  /* 0x0000000000400947 */ /* 0x000fea0003800000 */
[----:B------:R-:W-:Y:S01]  /*2de0*/  DMUL R2, R8, 8.11296384146066816958e+31 ;  /* 0x4690000008027828 */ /* 0x000fe20000000000 */
[----:B------:R-:W-:Y:S02]  /*2df0*/  IMAD.MOV.U32 R12, RZ, RZ, 0x0 ;  /* 0x00000000ff0c7424 */ /* 0x000fe400078e00ff */
[----:B------:R-:W-:Y:S02]  /*2e00*/  IMAD.MOV.U32 R8, RZ, RZ, RZ ;  /* 0x000000ffff087224 */ /* 0x000fe400078e00ff */
[----:B------:R-:W-:Y:S01]  /*2e10*/  IMAD.MOV.U32 R13, RZ, RZ, 0x3fd80000 ;  /* 0x3fd80000ff0d7424 */ /* 0x000fe200078e00ff */
[----:B------:R-:W0:Y:S03]  /*2e20*/  MUFU.RSQ64H R9, R3 ;  /* 0x0000000300097308 */ /* 0x000e260000001c00 */
[----:B0-----:R-:W-:-:S08]  /*2e30*/  DMUL R10, R8, R8 ;  /* 0x00000008080a7228 */ /* 0x001fd00000000000 */
[----:B------:R-:W-:-:S08]  /*2e40*/  DFMA R10, R2, -R10, 1 ;  /* 0x3ff00000020a742b */ /* 0x000fd0000000080a */
[----:B------:R-:W-:Y:S02]  /*2e50*/  DFMA R12, R10, R12, 0.5 ;  /* 0x3fe000000a0c742b */ /* 0x000fe4000000000c */
[----:B------:R-:W-:-:S08]  /*2e60*/  DMUL R10, R8, R10 ;  /* 0x0000000a080a7228 */ /* 0x000fd00000000000 */
[----:B------:R-:W-:-:S08]  /*2e70*/  DFMA R10, R12, R10, R8 ;  /* 0x0000000a0c0a722b */ /* 0x000fd00000000008 */
[----:B------:R-:W-:Y:S02]  /*2e80*/  DMUL R8, R2, R10 ;  /* 0x0000000a02087228 */ /* 0x000fe40000000000 */
[----:B------:R-:W-:-:S06]  /*2e90*/  VIADD R11, R11, 0xfff00000 ;  /* 0xfff000000b0b7836 */ /* 0x000fcc0000000000 */
[----:B------:R-:W-:-:S08]  /*2ea0*/  DFMA R12, R8, -R8, R2 ;  /* 0x80000008080c722b */ /* 0x000fd00000000002 */
[----:B------:R-:W-:-:S10]  /*2eb0*/  DFMA R2, R10, R12, R8 ;  /* 0x0000000c0a02722b */ /* 0x000fd40000000008 */
[----:B------:R-:W-:Y:S01]  /*2ec0*/  VIADD R3, R3, 0xfcb00000 ;  /* 0xfcb0000003037836 */ /* 0x000fe20000000000 */
[----:B------:R-:W-:Y:S06]  /*2ed0*/  BRA `(.L_x_27) ;  /* 0x0000000000047947 */ /* 0x000fec0003800000 */
.L_x_28:
[----:B------:R-:W-:-:S11]  /*2ee0*/  DADD R2, R8, R8 ;  /* 0x0000000008027229 */ /* 0x000fd60000000008 */
.L_x_27:
[----:B------:R-:W-:Y:S02]  /*2ef0*/  IMAD.MOV.U32 R8, RZ, RZ, R2 ;  /* 0x000000ffff087224 */ /* 0x000fe400078e0002 */
[----:B------:R-:W-:Y:S02]  /*2f00*/  IMAD.MOV.U32 R9, RZ, RZ, R3 ;  /* 0x000000ffff097224 */ /* 0x000fe400078e0003 */
[----:B------:R-:W-:Y:S02]  /*2f10*/  IMAD.MOV.U32 R2, RZ, RZ, R0 ;  /* 0x000000ffff027224 */ /* 0x000fe400078e0000 */
[----:B------:R-:W-:-:S04]  /*2f20*/  IMAD.MOV.U32 R3, RZ, RZ, 0x0 ;  /* 0x00000000ff037424 */ /* 0x000fc800078e00ff */
[----:B------:R-:W-:Y:S05]  /*2f30*/  RET.REL.NODEC R2 `(_Z20dev_updateNeighboursiiddPdiiiS_) ;  /* 0xffffffd002307950 */ /* 0x000fea0003c3ffff */
.L_x_29:
[----:B------:R-:W-:-:S00]  /*2f40*/  BRA `(.L_x_29) ;  /* 0xfffffffc00fc7947 */ /* 0x000fc0000383ffff */
[----:B------:R-:W-:-:S00]  /*2f50*/  NOP ;  /* 0x0000000000007918 */ /* 0x000fc00000000000 */
        /* <DEDUP_REMOVED lines=10> */
.L_x_42:


//--------------------- .text._Z16dev_getDistancesPdS_iS_ --------------------------
	.section	.text._Z16dev_getDistancesPdS_iS_,"ax",@progbits
	.align	128
        .global         _Z16dev_getDistancesPdS_iS_
        .type           _Z16dev_getDistancesPdS_iS_,@function
        .size           _Z16dev_getDistancesPdS_iS_,(.L_x_43 - _Z16dev_getDistancesPdS_iS_)
        .other          _Z16dev_getDistancesPdS_iS_,@"STO_CUDA_ENTRY STV_DEFAULT"
_Z16dev_getDistancesPdS_iS_:
.text._Z16dev_getDistancesPdS_iS_:
[----:B------:R-:W-:Y:S01]  /*0000*/  LDC R1, c[0x0][0x37c] ;  /* 0x0000df00ff017b82 */ /* 0x000fe20000000800 */
[----:B------:R-:W0:Y:S01]  /*0010*/  LDCU UR4, c[0x0][0x390] ;  /* 0x00007200ff0477ac */ /* 0x000e220008000800 */
[----:B------:R-:W1:Y:S01]  /*0020*/  S2R R0, SR_CTAID.X ;  /* 0x0000000000007919 */ /* 0x000e620000002500 */
[----:B------:R-:W-:Y:S01]  /*0030*/  CS2R R12, SRZ ;  /* 0x00000000000c7805 */ /* 0x000fe2000001ff00 */
[----:B------:R-:W2:Y:S01]  /*0040*/  LDCU.64 UR8, c[0x0][0x358] ;  /* 0x00006b00ff0877ac */ /* 0x000ea20008000a00 */
[----:B0-----:R-:W-:-:S09]  /*0050*/  UISETP.GE.AND UP0, UPT, UR4, 0x1, UPT ;  /* 0x000000010400788c */ /* 0x001fd2000bf06270 */
[----:B--2---:R-:W-:Y:S05]  /*0060*/  BRA.U !UP0, `(.L_x_30) ;  /* 0x0000000908f47547 */ /* 0x004fea000b800000 */
[----:B------:R-:W-:Y:S02]  /*0070*/  UISETP.GE.U32.AND UP1, UPT, UR4, 0x10, UPT ;  /* 0x000000100400788c */ /* 0x000fe4000bf26070 */
[----:B-1----:R-:W-:Y:S01]  /*0080*/  IMAD R3, R0, UR4, RZ ;  /* 0x0000000400037c24 */ /* 0x002fe2000f8e02ff */
[----:B------:R-:W-:Y:S01]  /*0090*/  ULOP3.LUT UR5, UR4, 0xf, URZ, 0xc0, !UPT ;  /* 0x0000000f04057892 */ /* 0x000fe2000f8ec0ff */
[----:B------:R-:W-:Y:S01]  /*00a0*/  IMAD.MOV.U32 R2, RZ, RZ, RZ ;  /* 0x000000ffff027224 */ /* 0x000fe200078e00ff */
[----:B------:R-:W-:Y:S02]  /*00b0*/  CS2R R12, SRZ ;  /* 0x00000000000c7805 */ /* 0x000fe4000001ff00 */
[----:B------:R-:W-:Y:S01]  /*00c0*/  SHF.R.S32.HI R28, RZ, 0x1f, R3 ;  /* 0x0000001fff1c7819 */ /* 0x000fe20000011403 */
[----:B------:R-:W-:Y:S01]  /*00d0*/  UISETP.NE.AND UP0, UPT, UR5, URZ, UPT ;  /* 0x000000ff0500728c */ /* 0x000fe2000bf05270 */
[----:B------:R-:W-:Y:S10]  /*00e0*/  BRA.U !UP1, `(.L_x_31) ;  /* 0x00000005094c7547 */ /* 0x000ff4000b800000 */
[----:B------:R-:W0:Y:S01]  /*00f0*/  LDC.64 R8, c[0x0][0x388] ;  /* 0x0000e200ff087b82 */ /* 0x000e220000000a00 */
[----:B------:R-:W-:Y:S01]  /*0100*/  ULOP3.LUT UR6, UR4, 0x7ffffff0, URZ, 0xc0, !UPT ;  /* 0x7ffffff004067892 */ /* 0x000fe2000f8ec0ff */
[----:B------:R-:W-:-:S03]  /*0110*/  CS2R R12, SRZ ;  /* 0x00000000000c7805 */ /* 0x000fc6000001ff00 */
[----:B------:R-:W-:Y:S02]  /*0120*/  UIADD3 UR7, UPT, UPT, -UR6, URZ, URZ ;  /* 0x000000ff06077290 */ /* 0x000fe4000fffe1ff */
[----:B------:R-:W-:Y:S01]  /*0130*/  IMAD.U32 R2, RZ, RZ, UR6 ;  /* 0x00000006ff027e24 */ /* 0x000fe2000f8e00ff */
[----:B------:R-:W1:Y:S01]  /*0140*/  LDC.64 R4, c[0x0][0x380] ;  /* 0x0000e000ff047b82 */ /* 0x000e620000000a00 */
[----:B0-----:R-:W-:-:S04]  /*0150*/  LEA R8, P1, R3, R8, 0x3 ;  /* 0x0000000803087211 */ /* 0x001fc800078218ff */
[----:B------:R-:W-:Y:S02]  /*0160*/  IADD3 R8, P2, PT, R8, 0x40, RZ ;  /* 0x0000004008087810 */ /* 0x000fe40007f5e0ff */
[----:B------:R-:W-:Y:S02]  /*0170*/  LEA.HI.X R9, R3, R9, R28, 0x3, P1 ;  /* 0x0000000903097211 */ /* 0x000fe400008f1c1c */
[----:B-1----:R-:W-:-:S03]  /*0180*/  IADD3 R4, P0, PT, R4, 0x40, RZ ;  /* 0x0000004004047810 */ /* 0x002fc60007f1e0ff */
[----:B------:R-:W-:Y:S02]  /*0190*/  IMAD.X R9, RZ, RZ, R9, P2 ;  /* 0x000000ffff097224 */ /* 0x000fe400010e0609 */
[----:B------:R-:W-:-:S08]  /*01a0*/  IMAD.X R5, RZ, RZ, R5, P0 ;  /* 0x000000ffff057224 */ /* 0x000fd000000e0605 */
.L_x_32:
[----:B------:R-:W2:Y:S04]  /*01b0*/  LDG.E.64 R24, desc[UR8][R4.64+-0x40] ;  /* 0xffffc00804187981 */ /* 0x000ea8000c1e1b00 */
[----:B------:R-:W2:Y:S04]  /*01c0*/  LDG.E.64 R22, desc[UR8][R8.64+-0x40] ;  /* 0xffffc00808167981 */ /* 0x000ea8000c1e1b00 */
[----:B------:R-:W3:Y:S04]  /*01d0*/  LDG.E.64 R18, desc[UR8][R4.64+-0x38] ;  /* 0xffffc80804127981 */ /* 0x000ee8000c1e1b00 */
[----:B------:R-:W3:Y:S04]  /*01e0*/  LDG.E.64 R20, desc[UR8][R8.64+-0x38] ;  /* 0xffffc80808147981 */ /* 0x000ee8000c1e1b00 */
[----:B------:R-:W4:Y:S04]  /*01f0*/  LDG.E.64 R16, desc[UR8][R4.64+-0x30] ;  /* 0xffffd00804107981 */ /* 0x000f28000c1e1b00 */
[----:B------:R-:W4:Y:S04]  /*0200*/  LDG.E.64 R14, desc[UR8][R8.64+-0x30] ;  /* 0xffffd008080e7981 */ /* 0x000f28000c1e1b00 */
[----:B------:R-:W5:Y:S04]  /*0210*/  LDG.E.64 R10, desc[UR8][R4.64+-0x28] ;  /* 0xffffd808040a7981 */ /* 0x000f68000c1e1b00 */
[----:B------:R-:W5:Y:S01]  /*0220*/  LDG.E.64 R6, desc[UR8][R8.64+-0x28] ;  /* 0xffffd80808067981 */ /* 0x000f62000c1e1b00 */
[----:B--2---:R-:W-:-:S03]  /*0230*/  DADD R24, R24, -R22 ;  /* 0x0000000018187229 */ /* 0x004fc60000000816 */
[----:B------:R-:W2:Y:S01]  /*0240*/  LDG.E.64 R22, desc[UR8][R8.64+-0x20] ;  /* 0xffffe00808167981 */ /* 0x000ea2000c1e1b00 */
[----:B---3--:R-:W-:-:S04]  /*0250*/  DADD R18, R18, -R20 ;  /* 0x0000000012127229 */ /* 0x008fc80000000814 */
[----:B------:R-:W-:Y:S01]  /*0260*/  DFMA R24, R24, R24, R12 ;  /* 0x000000181818722b */ /* 0x000fe2000000000c */
[----:B------:R-:W2:Y:S04]  /*0270*/  LDG.E.64 R20, desc[UR8][R4.64+-0x20] ;  /* 0xffffe00804147981 */ /* 0x000ea8000c1e1b00 */
[----:B------:R-:W3:Y:S01]  /*0280*/  LDG.E.64 R12, desc[UR8][R8.64+-0x10] ;  /* 0xfffff008080c7981 */ /* 0x000ee2000c1e1b00 */
[----:B----4-:R-:W-:Y:S02]  /*0290*/  DADD R14, R16, -R14 ;  /* 0x00000000100e7229 */ /* 0x010fe4000000080e */
[----:B------:R-:W-:Y:S01]  /*02a0*/  DFMA R24, R18, R18, R24 ;  /* 0x000000121218722b */ /* 0x000fe20000000018 */
[----:B------:R-:W4:Y:S04]  /*02b0*/  LDG.E.64 R16, desc[UR8][R4.64+-0x18] ;  /* 0xffffe80804107981 */ /* 0x000f28000c1e1b00 */
[----:B------:R-:W4:Y:S01]  /*02c0*/  LDG.E.64 R18, desc[UR8][R8.64+-0x18] ;  /* 0xffffe80808127981 */ /* 0x000f22000c1e1b00 */
[----:B-----5:R-:W-:-:S02]  /*02d0*/  DADD R6, R10, -R6 ;  /* 0x000000000a067229 */ /* 0x020fc40000000806 */
[----:B------:R-:W-:Y:S01]  /*02e0*/  DFMA R24, R14, R14, R24 ;  /* 0x0000000e0e18722b */ /* 0x000fe20000000018 */
[----:B------:R-:W3:Y:S04]  /*02f0*/  LDG.E.64 R10, desc[UR8][R4.64+-0x10] ;  /* 0xfffff008040a7981 */ /* 0x000ee8000c1e1b00 */
[----:B------:R-:W5:Y:S03]  /*0300*/  LDG.E.64 R14, desc[UR8][R8.64+-0x8] ;  /* 0xfffff808080e7981 */ /* 0x000f66000c1e1b00 */
[----:B------:R-:W-:Y:S01]  /*0310*/  DFMA R24, R6, R6, R24 ;  /* 0x000000060618722b */ /* 0x000fe20000000018 */
[----:B------:R-:W5:Y:S01]  /*0320*/  LDG.E.64 R6, desc[UR8][R4.64+-0x8] ;  /* 0xfffff80804067981 */ /* 0x000f62000c1e1b00 */
[----:B--2---:R-:W-:-:S03]  /*0330*/  DADD R20, R20, -R22 ;  /* 0x0000000014147229 */ /* 0x004fc60000000816 */
[----:B------:R-:W2:Y:S05]  /*0340*/  LDG.E.64 R22, desc[UR8][R4.64] ;  /* 0x0000000804167981 */ /* 0x000eaa000c1e1b00 */
[----:B------:R-:W-:Y:S02]  /*0350*/  DFMA R24, R20, R20, R24 ;  /* 0x000000141418722b */ /* 0x000fe40000000018 */
[----:B------:R-:W2:Y:S01]  /*0360*/  LDG.E.64 R20, desc[UR8][R8.64] ;  /* 0x0000000808147981 */ /* 0x000ea2000c1e1b00 */
[----:B----4-:R-:W-:-:S03]  /*0370*/  DADD R16, R16, -R18 ;  /* 0x0000000010107229 */ /* 0x010fc60000000812 */
[----:B------:R-:W4:Y:S05]  /*0380*/  LDG.E.64 R18, desc[UR8][R8.64+0x10] ;  /* 0x0000100808127981 */ /* 0x000f2a000c1e1b00 */
[----:B------:R-:W-:Y:S02]  /*0390*/  DFMA R24, R16, R16, R24 ;  /* 0x000000101018722b */ /* 0x000fe40000000018 */
[----:B---3--:R-:W-:Y:S01]  /*03a0*/  DADD R16, R10, -R12 ;  /* 0x000000000a107229 */ /* 0x008fe2000000080c */
[----:B------:R-:W3:Y:S04]  /*03b0*/  LDG.E.64 R10, desc[UR8][R4.64+0x8] ;  /* 0x00000808040a7981 */ /* 0x000ee8000c1e1b00 */
[----:B------:R-:W3:Y:S01]  /*03c0*/  LDG.E.64 R12, desc[UR8][R8.64+0x8] ;  /* 0x00000808080c7981 */ /* 0x000ee2000c1e1b00 */
[----:B-----5:R-:W-:-:S02]  /*03d0*/  DADD R6, R6, -R14 ;  /* 0x0000000006067229 */ /* 0x020fc4000000080e */
[----:B------:R-:W-:Y:S01]  /*03e0*/  DFMA R24, R16, R16, R24 ;  /* 0x000000101018722b */ /* 0x000fe20000000018 */
[----:B------:R-:W5:Y:S04]  /*03f0*/  LDG.E.64 R14, desc[UR8][R8.64+0x18] ;  /* 0x00001808080e7981 */ /* 0x000f68000c1e1b00 */
[----:B------:R-:W4:Y:S03]  /*0400*/  LDG.E.64 R16, desc[UR8][R4.64+0x10] ;  /* 0x0000100804107981 */ /* 0x000f26000c1e1b00 */
[----:B------:R-:W-:Y:S01]  /*0410*/  DFMA R24, R6, R6, R24 ;  /* 0x000000060618722b */ /* 0x000fe20000000018 */
[----:B------:R-:W5:Y:S01]  /*0420*/  LDG.E.64 R6, desc[UR8][R4.64+0x18] ;  /* 0x0000180804067981 */ /* 0x000f62000c1e1b00 */
[----:B--2---:R-:W-:-:S03]  /*0430*/  DADD R20, R22, -R20 ;  /* 0x0000000016147229 */ /* 0x004fc60000000814 */
[----:B------:R-:W2:Y:S05]  /*0440*/  LDG.E.64 R22, desc[UR8][R8.64+0x38] ;  /* 0x0000380808167981 */ /* 0x000eaa000c1e1b00 */
[----:B------:R-:W-:Y:S02]  /*0450*/  DFMA R24, R20, R20, R24 ;  /* 0x000000141418722b */ /* 0x000fe40000000018 */
[----:B---3--:R-:W-:Y:S01]  /*0460*/  DADD R20, R10, -R12 ;  /* 0x000000000a147229 */ /* 0x008fe2000000080c */
[----:B------:R-:W3:Y:S04]  /*0470*/  LDG.E.64 R12, desc[UR8][R4.64+0x20] ;  /* 0x00002008040c7981 */ /* 0x000ee8000c1e1b00 */
[----:B------:R-:W3:Y:S03]  /*0480*/  LDG.E.64 R10, desc[UR8][R8.64+0x20] ;  /* 0x00002008080a7981 */ /* 0x000ee6000c1e1b00 */
[----:B------:R-:W-:-:S02]  /*0490*/  DFMA R24, R20, R20, R24 ;  /* 0x000000141418722b */ /* 0x000fc40000000018 */
[----:B----4-:R-:W-:Y:S01]  /*04a0*/  DADD R20, R16, -R18 ;  /* 0x0000000010147229 */ /* 0x010fe20000000812 */
[----:B------:R-:W4:Y:S04]  /*04b0*/  LDG.E.64 R18, desc[UR8][R4.64+0x28] ;  /* 0x0000280804127981 */ /* 0x000f28000c1e1b00 */
[----:B------:R-:W4:Y:S03]  /*04c0*/  LDG.E.64 R16, desc[UR8][R8.64+0x28] ;  /* 0x0000280808107981 */ /* 0x000f26000c1e1b00 */
[----:B------:R-:W-:Y:S02]  /*04d0*/  DFMA R24, R20, R20, R24 ;  /* 0x000000141418722b */ /* 0x000fe40000000018 */
[----:B-----5:R-:W-:Y:S01]  /*04e0*/  DADD R20, R6, -R14 ;  /* 0x0000000006147229 */ /* 0x020fe2000000080e */
[----:B------:R-:W5:Y:S04]  /*04f0*/  LDG.E.64 R14, desc[UR8][R4.64+0x30] ;  /* 0x00003008040e7981 */ /* 0x000f68000c1e1b00 */
[----:B------:R0:W5:Y:S03]  /*0500*/  LDG.E.64 R6, desc[UR8][R8.64+0x30] ;  /* 0x0000300808067981 */ /* 0x000166000c1e1b00 */
[----:B------:R-:W-:-:S02]  /*0510*/  DFMA R24, R20, R20, R24 ;  /* 0x000000141418722b */ /* 0x000fc40000000018 */
[----:B------:R1:W2:Y:S01]  /*0520*/  LDG.E.64 R20, desc[UR8][R4.64+0x38] ;  /* 0x0000380804147981 */ /* 0x0002a2000c1e1b00 */
[----:B------:R-:W-:-:S04]  /*0530*/  UIADD3 UR7, UPT, UPT, UR7, 0x10, URZ ;  /* 0x0000001007077890 */ /* 0x000fc8000fffe0ff */
[----:B------:R-:W-:Y:S01]  /*0540*/  UISETP.NE.AND UP1, UPT, UR7, URZ, UPT ;  /* 0x000000ff0700728c */ /* 0x000fe2000bf25270 */
[----:B0-----:R-:W-:Y:S02]  /*0550*/  IADD3 R8, P1, PT, R8, 0x80, RZ ;  /* 0x0000008008087810 */ /* 0x001fe40007f3e0ff */
[----:B-1----:R-:W-:-:S03]  /*0560*/  IADD3 R4, P0, PT, R4, 0x80, RZ ;  /* 0x0000008004047810 */ /* 0x002fc60007f1e0ff */
[----:B------:R-:W-:Y:S01]  /*0570*/  IMAD.X R9, RZ, RZ, R9, P1 ;  /* 0x000000ffff097224 */ /* 0x000fe200008e0609 */
[----:B------:R-:W-:Y:S01]  /*0580*/  IADD3.X R5, PT, PT, RZ, R5, RZ, P0, !PT ;  /* 0x00000005ff057210 */ /* 0x000fe200007fe4ff */
[----:B---3--:R-:W-:-:S08]  /*0590*/  DADD R10, R12, -R10 ;  /* 0x000000000c0a7229 */ /* 0x008fd0000000080a */
[----:B------:R-:W-:Y:S02]  /*05a0*/  DFMA R24, R10, R10, R24 ;  /* 0x0000000a0a18722b */ /* 0x000fe40000000018 */
[----:B----4-:R-:W-:-:S08]  /*05b0*/  DADD R16, R18, -R16 ;  /* 0x0000000012107229 */ /* 0x010fd00000000810 */
[----:B------:R-:W-:Y:S02]  /*05c0*/  DFMA R24, R16, R16, R24 ;  /* 0x000000101018722b */ /* 0x000fe40000000018 */
[----:B-----5:R-:W-:Y:S02]  /*05d0*/  DADD R6, R14, -R6 ;  /* 0x000000000e067229 */ /* 0x020fe40000000806 */
[----:B--2---:R-:W-:-:S06]  /*05e0*/  DADD R20, R20, -R22 ;  /* 0x0000000014147229 */ /* 0x004fcc0000000816 */
[----:B------:R-:W-:-:S08]  /*05f0*/  DFMA R24, R6, R6, R24 ;  /* 0x000000060618722b */ /* 0x000fd00000000018 */
[----:B------:R-:W-:Y:S01]  /*0600*/  DFMA R12, R20, R20, R24 ;  /* 0x00000014140c722b */ /* 0x000fe20000000018 */
[----:B------:R-:W-:Y:S10]  /*0610*/  BRA.U UP1, `(.L_x_32) ;  /* 0xfffffff901e47547 */ /* 0x000ff4000b83ffff */
.L_x_31:
[----:B------:R-:W-:Y:S05]  /*0620*/  BRA.U !UP0, `(.L_x_30) ;  /* 0x0000000508847547 */ /* 0x000fea000b800000 */
[----:B------:R-:W-:Y:S02]  /*0630*/  UISETP.GE.U32.AND UP0, UPT, UR5, 0x8, UPT ;  /* 0x000000080500788c */ /* 0x000fe4000bf06070 */
[----:B------:R-:W-:-:S04]  /*0640*/  ULOP3.LUT UR6, UR4, 0x7, URZ, 0xc0, !UPT ;  /* 0x0000000704067892 */ /* 0x000fc8000f8ec0ff */
[----:B------:R-:W-:-:S03]  /*0650*/  UISETP.NE.AND UP1, UPT, UR6, URZ, UPT ;  /* 0x000000ff0600728c */ /* 0x000fc6000bf25270 */
[----:B------:R-:W-:Y:S08]  /*0660*/  BRA.U !UP0, `(.L_x_33) ;  /* 0x0000000108a07547 */ /* 0x000ff0000b800000 */
[----:B------:R-:W0:Y:S01]  /*0670*/  LDC.64 R24, c[0x0][0x388] ;  /* 0x0000e200ff187b82 */ /* 0x000e220000000a00 */
[----:B------:R-:W-:-:S05]  /*0680*/  IADD3 R4, P0, PT, R3, R2, RZ ;  /* 0x0000000203047210 */ /* 0x000fca0007f1e0ff */
[----:B------:R-:W-:Y:S02]  /*0690*/  IMAD.X R5, RZ, RZ, R28, P0 ;  /* 0x000000ffff057224 */ /* 0x000fe400000e061c */
[----:B------:R-:W1:Y:S01]  /*06a0*/  LDC.64 R6, c[0x0][0x380] ;  /* 0x0000e000ff067b82 */ /* 0x000e620000000a00 */
[----:B0-----:R-:W-:-:S04]  /*06b0*/  LEA R24, P0, R4, R24, 0x3 ;  /* 0x0000001804187211 */ /* 0x001fc800078018ff */
[----:B------:R-:W-:Y:S01]  /*06c0*/  LEA.HI.X R25, R4, R25, R5, 0x3, P0 ;  /* 0x0000001904197211 */ /* 0x000fe200000f1c05 */
[----:B-1----:R-:W-:-:S04]  /*06d0*/  IMAD.WIDE.U32 R6, R2, 0x8, R6 ;  /* 0x0000000802067825 */ /* 0x002fc800078e0006 */
[----:B------:R-:W2:Y:S04]  /*06e0*/  LDG.E.64 R18, desc[UR8][R24.64] ;  /* 0x0000000818127981 */ /* 0x000ea8000c1e1b00 */
[----:B------:R-:W2:Y:S04]  /*06f0*/  LDG.E.64 R16, desc[UR8][R6.64] ;  /* 0x0000000806107981 */ /* 0x000ea8000c1e1b00 */
[----:B------:R-:W3:Y:S04]  /*0700*/  LDG.E.64 R10, desc[UR8][R6.64+0x8] ;  /* 0x00000808060a7981 */ /* 0x000ee8000c1e1b00 */
[----:B------:R-:W3:Y:S04]  /*0710*/  LDG.E.64 R14, desc[UR8][R24.64+0x8] ;  /* 0x00000808180e7981 */ /* 0x000ee8000c1e1b00 */
[----:B------:R-:W4:Y:S04]  /*0720*/  LDG.E.64 R8, desc[UR8][R6.64+0x10] ;  /* 0x0000100806087981 */ /* 0x000f28000c1e1b00 */
[----:B------:R-:W4:Y:S04]  /*0730*/  LDG.E.64 R4, desc[UR8][R24.64+0x10] ;  /* 0x0000100818047981 */ /* 0x000f28000c1e1b00 */
[----:B------:R-:W5:Y:S04]  /*0740*/  LDG.E.64 R20, desc[UR8][R6.64+0x18] ;  /* 0x0000180806147981 */ /* 0x000f68000c1e1b00 */
        /* <DEDUP_REMOVED lines=11> */
[----:B------:R-:W3:Y:S03]  /*0800*/  LDG.E.64 R10, desc[UR8][R24.64+0x28] ;  /* 0x00002808180a7981 */ /* 0x000ee6000c1e1b00 */
[----:B------:R-:W-:Y:S01]  /*0810*/  DFMA R18, R4, R4, R18 ;  /* 0x000000040412722b */ /* 0x000fe20000000012 */
[----:B------:R-:W4:Y:S04]  /*0820*/  LDG.E.64 R4, desc[UR8][R24.64+0x30] ;  /* 0x0000300818047981 */ /* 0x000f28000c1e1b00 */
[----:B------:R-:W4:Y:S01]  /*0830*/  LDG.E.64 R6, desc[UR8][R6.64+0x38] ;  /* 0x0000380806067981 */ /* 0x000f22000c1e1b00 */
[----:B-----5:R-:W-:-:S08]  /*0840*/  DADD R20, R20, -R22 ;  /* 0x0000000014147229 */ /* 0x020fd00000000816 */
[----:B------:R-:W-:Y:S01]  /*0850*/  DFMA R18, R20, R20, R18 ;  /* 0x000000141412722b */ /* 0x000fe20000000012 */
[----:B------:R-:W-:Y:S01]  /*0860*/  VIADD R2, R2, 0x8 ;  /* 0x0000000802027836 */ /* 0x000fe20000000000 */
[----:B--2---:R-:W-:-:S08]  /*0870*/  DADD R14, R16, -R14 ;  /* 0x00000000100e7229 */ /* 0x004fd0000000080e */
[----:B------:R-:W-:Y:S02]  /*0880*/  DFMA R18, R14, R14, R18 ;  /* 0x0000000e0e12722b */ /* 0x000fe40000000012 */
[----:B---3--:R-:W-:Y:S02]  /*0890*/  DADD R10, R12, -R10 ;  /* 0x000000000c0a7229 */ /* 0x008fe4000000080a */
[----:B----4-:R-:W-:-:S06]  /*08a0*/  DADD R4, R8, -R4 ;  /* 0x0000000008047229 */ /* 0x010fcc0000000804 */
[----:B------:R-:W-:Y:S02]  /*08b0*/  DFMA R18, R10, R10, R18 ;  /* 0x0000000a0a12722b */ /* 0x000fe40000000012 */
[----:B------:R-:W-:-:S06]  /*08c0*/  DADD R26, R6, -R26 ;  /* 0x00000000061a7229 */ /* 0x000fcc000000081a */
[----:B------:R-:W-:-:S08]  /*08d0*/  DFMA R18, R4, R4, R18 ;  /* 0x000000040412722b */ /* 0x000fd00000000012 */
[----:B------:R-:W-:-:S11]  /*08e0*/  DFMA R12, R26, R26, R18 ;  /* 0x0000001a1a0c722b */ /* 0x000fd60000000012 */
.L_x_33:
        /* <DEDUP_REMOVED lines=20> */
[----:B------:R-:W-:Y:S01]  /*0a30*/  IADD3 R2, PT, PT, R2, 0x4, RZ ;  /* 0x0000000402027810 */ /* 0x000fe20007ffe0ff */
[----:B--2---:R-:W-:-:S08]  /*0a40*/  DADD R4, R4, -R6 ;  /* 0x0000000004047229 */ /* 0x004fd00000000806 */
[----:B------:R-:W-:Y:S02]  /*0a50*/  DFMA R4, R4, R4, R12 ;  /* 0x000000040404722b */ /* 0x000fe4000000000c */
[----:B---3--:R-:W-:Y:S02]  /*0a60*/  DADD R8, R8, -R10 ;  /* 0x0000000008087229 */ /* 0x008fe4000000080a */
[----:B----4-:R-:W-:-:S06]  /*0a70*/  DADD R14, R14, -R16 ;  /* 0x000000000e0e7229 */ /* 0x010fcc0000000810 */
[----:B------:R-:W-:Y:S02]  /*0a80*/  DFMA R4, R8, R8, R4 ;  /* 0x000000080804722b */ /* 0x000fe40000000004 */
[----:B-----5:R-:W-:-:S06]  /*0a90*/  DADD R20, R20, -R22 ;  /* 0x0000000014147229 */ /* 0x020fcc0000000816 */
[----:B------:R-:W-:-:S08]  /*0aa0*/  DFMA R4, R14, R14, R4 ;  /* 0x0000000e0e04722b */ /* 0x000fd00000000004 */
[----:B------:R-:W-:-:S11]  /*0ab0*/  DFMA R12, R20, R20, R4 ;  /* 0x00000014140c722b */ /* 0x000fd60000000004 */
.L_x_34:
[----:B------:R-:W-:Y:S05]  /*0ac0*/  BRA.U !UP1, `(.L_x_30) ;  /* 0x00000001095c7547 */ /* 0x000fea000b800000 */
[----:B------:R-:W0:Y:S01]  /*0ad0*/  LDC.64 R6, c[0x0][0x388] ;  /* 0x0000e200ff067b82 */ /* 0x000e220000000a00 */
[----:B------:R-:W-:Y:S01]  /*0ae0*/  IADD3 R9, P0, PT, R3, R2, RZ ;  /* 0x0000000203097210 */ /* 0x000fe20007f1e0ff */
[----:B------:R-:W-:-:S04]  /*0af0*/  UIADD3 UR4, UPT, UPT, -UR4, URZ, URZ ;  /* 0x000000ff04047290 */ /* 0x000fc8000fffe1ff */
[----:B------:R-:W-:Y:S02]  /*0b00*/  IMAD.X R28, RZ, RZ, R28, P0 ;  /* 0x000000ffff1c7224 */ /* 0x000fe400000e061c */
[----:B------:R-:W1:Y:S01]  /*0b10*/  LDC.64 R4, c[0x0][0x380] ;  /* 0x0000e000ff047b82 */ /* 0x000e620000000a00 */
[----:B0-----:R-:W-:-:S04]  /*0b20*/  LEA R8, P0, R9, R6, 0x3 ;  /* 0x0000000609087211 */ /* 0x001fc800078018ff */
[----:B------:R-:W-:Y:S01]  /*0b30*/  LEA.HI.X R9, R9, R7, R28, 0x3, P0 ;  /* 0x0000000709097211 */ /* 0x000fe200000f1c1c */
[----:B-1----:R-:W-:-:S04]  /*0b40*/  IMAD.WIDE.U32 R2, R2, 0x8, R4 ;  /* 0x0000000802027825 */ /* 0x002fc800078e0004 */
[----:B------:R-:W-:Y:S02]  /*0b50*/  IMAD.MOV.U32 R6, RZ, RZ, R2 ;  /* 0x000000ffff067224 */ /* 0x000fe400078e0002 */
[----:B------:R-:W-:-:S07]  /*0b60*/  IMAD.MOV.U32 R7, RZ, RZ, R3 ;  /* 0x000000ffff077224 */ /* 0x000fce00078e0003 */
.L_x_35:
[----:B------:R-:W-:Y:S01]  /*0b70*/  IMAD.MOV.U32 R4, RZ, RZ, R8 ;  /* 0x000000ffff047224 */ /* 0x000fe200078e0008 */
[----:B------:R-:W-:Y:S01]  /*0b80*/  MOV R5, R9 ;  /* 0x0000000900057202 */ /* 0x000fe20000000f00 */
[----:B------:R0:W2:Y:S05]  /*0b90*/  LDG.E.64 R2, desc[UR8][R6.64] ;  /* 0x0000000806027981 */ /* 0x0000aa000c1e1b00 */
[----:B------:R-:W2:Y:S01]  /*0ba0*/  LDG.E.64 R4, desc[UR8][R4.64] ;  /* 0x0000000804047981 */ /* 0x000ea2000c1e1b00 */
[----:B------:R-:W-:Y:S01]  /*0bb0*/  UIADD3 UR4, UPT, UPT, UR4, 0x1, URZ ;  /* 0x0000000104047890 */ /* 0x000fe2000fffe0ff */
[----:B------:R-:W-:-:S03]  /*0bc0*/  IADD3 R8, P0, PT, R8, 0x8, RZ ;  /* 0x0000000808087810 */ /* 0x000fc60007f1e0ff */
[----:B------:R-:W-:Y:S01]  /*0bd0*/  UISETP.NE.AND UP0, UPT, UR4, URZ, UPT ;  /* 0x000000ff0400728c */ /* 0x000fe2000bf05270 */
[----:B0-----:R-:W-:Y:S01]  /*0be0*/  IADD3 R6, P1, PT, R6, 0x8, RZ ;  /* 0x0000000806067810 */ /* 0x001fe20007f3e0ff */
[----:B------:R-:W-:-:S04]  /*0bf0*/  IMAD.X R9, RZ, RZ, R9, P0 ;  /* 0x000000ffff097224 */ /* 0x000fc800000e0609 */
[----:B------:R-:W-:Y:S01]  /*0c00*/  IMAD.X R7, RZ, RZ, R7, P1 ;  /* 0x000000ffff077224 */ /* 0x000fe200008e0607 */
[----:B--2---:R-:W-:-:S08]  /*0c10*/  DADD R2, R2, -R4 ;  /* 0x0000000002027229 */ /* 0x004fd00000000804 */
[----:B------:R-:W-:Y:S01]  /*0c20*/  DFMA R12, R2, R2, R12 ;  /* 0x00000002020c722b */ /* 0x000fe2000000000c */
[----:B------:R-:W-:Y:S10]  /*0c30*/  BRA.U UP0, `(.L_x_35) ;  /* 0xfffffffd00cc7547 */ /* 0x000ff4000b83ffff */
.L_x_30:
[----:B------:R-:W0:Y:S01]  /*0c40*/  MUFU.RSQ64H R5, R13 ;  /* 0x0000000d00057308 */ /* 0x000e220000001c00 */
[----:B------:R-:W-:Y:S01]  /*0c50*/  VIADD R4, R13, 0xfcb00000 ;  /* 0xfcb000000d047836 */ /* 0x000fe20000000000 */
[----:B------:R-:W-:Y:S01]  /*0c60*/  MOV R7, 0x3fd80000 ;  /* 0x3fd8000000077802 */ /* 0x000fe20000000f00 */
[----:B------:R-:W-:-:S03]  /*0c70*/  IMAD.MOV.U32 R6, RZ, RZ, 0x0 ;  /* 0x00000000ff067424 */ /* 0x000fc600078e00ff */
[----:B------:R-:W-:Y:S01]  /*0c80*/  ISETP.GE.U32.AND P0, PT, R4, 0x7ca00000, PT ;  /* 0x7ca000000400780c */ /* 0x000fe20003f06070 */
[----:B0-----:R-:W-:-:S08]  /*0c90*/  DMUL R2, R4, R4 ;  /* 0x0000000404027228 */ /* 0x001fd00000000000 */
[----:B------:R-:W-:-:S08]  /*0ca0*/  DFMA R2, -R2, R12, 1 ;  /* 0x3ff000000202742b */ /* 0x000fd0000000010c */
        /* <DEDUP_REMOVED lines=10> */
[----:B-1----:R-:W-:Y:S05]  /*0d50*/  CALL.REL.NOINC `($__internal_2_$__cuda_sm20_dsqrt_rn_f64_mediumpath_v1) ;  /* 0x0000000000187944 */ /* 0x002fea0003c00000 */
[----:B------:R-:W-:Y:S01]  /*0d60*/  IMAD.MOV.U32 R2, RZ, RZ, R4 ;  /* 0x000000ffff027224 */ /* 0x000fe200078e0004 */
[----:B------:R-:W-:-:S07]  /*0d70*/  MOV R3, R5 ;  /* 0x0000000500037202 */ /* 0x000fce0000000f00 */
.L_x_36:
[----:B------:R-:W1:Y:S02]  /*0d80*/  LDC.64 R4, c[0x0][0x398] ;  /* 0x0000e600ff047b82 */ /* 0x000e640000000a00 */
[----:B-1----:R-:W-:-:S05]  /*0d90*/  IMAD.WIDE.U32 R4, R0, 0x8, R4 ;  /* 0x0000000800047825 */ /* 0x002fca00078e0004 */
[----:B------:R-:W-:Y:S01]  /*0da0*/  STG.E.64 desc[UR8][R4.64], R2 ;  /* 0x0000000204007986 */ /* 0x000fe2000c101b08 */
[----:B------:R-:W-:Y:S05]  /*0db0*/  EXIT ;  /* 0x000000000000794d */ /* 0x000fea0003800000 */
        .weak           $__internal_2_$__cuda_sm20_dsqrt_rn_f64_mediumpath_v1
        .type           $__internal_2_$__cuda_sm20_dsqrt_rn_f64_mediumpath_v1,@function
        .size           $__internal_2_$__cuda_sm20_dsqrt_rn_f64_mediumpath_v1,(.L_x_43 - $__internal_2_$__cuda_sm20_dsqrt_rn_f64_mediumpath_v1)
$__internal_2_$__cuda_sm20_dsqrt_rn_f64_mediumpath_v1:
[----:B------:R-:W-:Y:S01]  /*0dc0*/  ISETP.GE.U32.AND P0, PT, R4, -0x3400000, PT ;  /* 0xfcc000000400780c */ /* 0x000fe20003f06070 */
[----:B------:R-:W-:Y:S01]  /*0dd0*/  IMAD.MOV.U32 R9, RZ, RZ, R7 ;  /* 0x000000ffff097224 */ /* 0x000fe200078e0007 */
[----:B------:R-:W-:Y:S01]  /*0de0*/  MOV R4, R14 ;  /* 0x0000000e00047202 */ /* 0x000fe20000000f00 */
[----:B------:R-:W-:Y:S02]  /*0df0*/  IMAD.MOV.U32 R6, RZ, RZ, R12 ;  /* 0x000000ffff067224 */ /* 0x000fe400078e000c */
[----:B------:R-:W-:Y:S02]  /*0e00*/  IMAD.MOV.U32 R7, RZ, RZ, R13 ;  /* 0x000000ffff077224 */ /* 0x000fe400078e000d */
[----:B------:R-:W-:-:S06]  /*0e10*/  IMAD.MOV.U32 R5, RZ, RZ, R15 ;  /* 0x000000ffff057224 */ /* 0x000fcc00078e000f */
        /* <DEDUP_REMOVED lines=9> */
.L_x_37:
[----:B------:R-:W-:-:S14]  /*0eb0*/  DSETP.NE.AND P0, PT, R6, RZ, PT ;  /* 0x000000ff0600722a */ /* 0x000fdc0003f05000 */
[----:B------:R-:W-:Y:S05]  /*0ec0*/  @!P0 BRA `(.L_x_39) ;  /* 0x0000000000588947 */ /* 0x000fea0003800000 */
[----:B------:R-:W-:-:S13]  /*0ed0*/  ISETP.GE.AND P0, PT, R7, RZ, PT ;  /* 0x000000ff0700720c */ /* 0x000fda0003f06270 */
[----:B------:R-:W-:Y:S01]  /*0ee0*/  @!P0 IMAD.MOV.U32 R4, RZ, RZ, 0x0 ;  /* 0x00000000ff048424 */ /* 0x000fe200078e00ff */
[----:B------:R-:W-:Y:S01]  /*0ef0*/  @!P0 MOV R5, 0xfff80000 ;  /* 0xfff8000000058802 */ /* 0x000fe20000000f00 */
        /* <DEDUP_REMOVED lines=14> */
[----:B------:R-:W-:-:S06]  /*0fe0*/  IADD3 R9, PT, PT, R9, -0x100000, RZ ;  /* 0xfff0000009097810 */ /* 0x000fcc0007ffe0ff */
[----:B------:R-:W-:-:S08]  /*0ff0*/  DFMA R10, R6, -R6, R4 ;  /* 0x80000006060a722b */ /* 0x000fd00000000004 */
[----:B------:R-:W-:-:S10]  /*1000*/  DFMA R4, R8, R10, R6 ;  /* 0x0000000a0804722b */ /* 0x000fd40000000006 */
[----:B------:R-:W-:Y:S01]  /*1010*/  VIADD R5, R5, 0xfcb00000 ;  /* 0xfcb0000005057836 */ /* 0x000fe20000000000 */
[----:B------:R-:W-:Y:S06]  /*1020*/  BRA `(.L_x_38) ;  /* 0x0000000000047947 */ /* 0x000fec0003800000 */
.L_x_39:
[----:B------:R-:W-:-:S11]  /*1030*/  DADD R4, R6, R6 ;  /* 0x0000000006047229 */ /* 0x000fd60000000006 */
.L_x_38:
[----:B------:R-:W-:-:S04]  /*1040*/  IMAD.MOV.U32 R3, RZ, RZ, 0x0 ;  /* 0x00000000ff037424 */ /* 0x000fc800078e00ff */
[----:B------:R-:W-:Y:S05]  /*1050*/  RET.REL.NODEC R2 `(_Z16dev_getDistancesPdS_iS_) ;  /* 0xffffffec02e87950 */ /* 0x000fea0003c3ffff */
.L_x_40:
        /* <DEDUP_REMOVED lines=10> */
.L_x_43:


//--------------------- .nv.shared.reserved.0     --------------------------
	.section	.nv.shared.reserved.0,"aw",@nobits
	.weak		__nv_reservedSMEM_offset_0_alias
	.size		__nv_reservedSMEM_offset_0_alias, 0, 64
	.other		__nv_reservedSMEM_offset_0_alias,@"STO_CUDA_RESERVED_SHARED STV_DEFAULT"
__nv_reservedSMEM_offset_0_alias:
	.zero		0
	.zero		64


//--------------------- .nv.constant0._Z20dev_updateNeighboursiiddPdiiiS_ --------------------------
	.section	.nv.constant0._Z20dev_updateNeighboursiiddPdiiiS_,"a",@progbits
	.sectionflags	@""
	.align	4
.nv.constant0._Z20dev_updateNeighboursiiddPdiiiS_:
	.zero		952


//--------------------- .nv.constant0._Z16dev_getDistancesPdS_iS_ --------------------------
	.section	.nv.constant0._Z16dev_getDistancesPdS_iS_,"a",@progbits
	.sectionflags	@""
	.align	4
.nv.constant0._Z16dev_getDistancesPdS_iS_:
	.zero		928


//--------------------- SYMBOLS --------------------------

	.type		.nv.reservedSmem.offset0,@object
	.size		.nv.reservedSmem.offset0,0x4
	.type		malloc,@function
	.type		free,@function
